	.target	sm_100a

	.elftype	@"ET_EXEC"


//--------------------- .note.nv.tkinfo           --------------------------
	.section	.note.nv.tkinfo,"",@"SHT_NOTE"
	.sectionflags	@"SHF_NOTE_NV_TKINFO"
	.tkinfo
        /*0018*/ 	.word	0x00000002
        /*0030*/ 	.string	""
        /*0030*/ 	.string	"ptxas"
        /*0030*/ 	.string	"Cuda compilation tools, release 13.0, V13.0.88"
        /*0030*/ 	.string	"Build cuda_13.0.r13.0/compiler.36424714_0"
        /*0030*/ 	.string	"-arch sm_100a -m 64 "



//--------------------- .note.nv.cuinfo           --------------------------
	.section	.note.nv.cuinfo,"",@"SHT_NOTE"
	.sectionflags	@"SHF_NOTE_NV_CUINFO"
        /*0018*/ 	.short	0x0002
        /*001a*/ 	.short	0x0064
        /*001c*/ 	.short	0x0082
	.zero		2


//--------------------- .nv.info                  --------------------------
	.section	.nv.info,"",@"SHT_CUDA_INFO"
	.align	4


	//----- nvinfo : EIATTR_REGCOUNT
	.align		4
        /*0000*/ 	.byte	0x04, 0x2f
        /*0002*/ 	.short	(.L_19 - .L_18)
	.align		4
.L_18:
        /*0004*/ 	.word	index@(_ZN7cutlass13device_kernelINS_4gemm6kernel13GemmUniversalIN4cute5tupleIJiiiiEEENS1_10collective13CollectiveMmaINS1_35MainloopSm100TmaUmmaWarpSpecializedILi4ELi2ELi4ENS5_IJNS4_1CILi1EEESB_SB_EEEEENS5_IJNSA_ILi64EEENSA_ILi112EEENSA_ILi128EEEEEENS_10bfloat16_tENS5_IJlSB_lEEESI_SJ_NS4_8TiledMMAINS4_8MMA_AtomIJNS4_20SM100_MMA_F16BF16_SSISI_SI_fLi64ELi112ELNS4_4UMMA5MajorE0ELSO_0ELNSN_7ScaleInE0ELSP_0EEEEEENS4_6LayoutISC_NS5_IJNSA_ILi0EEEST_ST_EEEEENS5_IJNS4_10UnderscoreESW_SW_EEEEENS4_13SM90_TMA_LOADENS4_14ComposedLayoutINS4_7SwizzleILi3ELi4ELi3EEENS4_18smem_ptr_flag_bitsILi16EEENSS_INS5_IJNSA_ILi8EEESE_EEENS5_IJSE_SB_EEEEEEEvNS4_8identityESZ_S19_vS1A_EENS_8epilogue10collective18CollectiveEpilogueINS1C_23Sm100TmaWarpSpecializedILi2ELi1ELi56ELb1ELb0EEEJSH_NS5_IJNSS_ISE_SB_EENSS_ISF_SB_EEEEESI_SJ_SI_SJ_NS1C_6fusion15FusionCallbacksIS1G_NS1K_17LinearCombinationISI_fSI_fLNS_15FloatRoundStyleE2EEESH_S1J_JEEENS4_5SM1004TMEM4LOAD26SM100_TMEM_LOAD_16dp256b2xESZ_NS10_INS11_ILi1ELi4ELi3EEES14_NSS_INS5_IJS15_NSA_ILi16EEEEEENS5_IJS1V_SB_EEEEEEENS4_17SM75_U32x4_LDSM_NENS4_14SM90_TMA_STOREES1Z_NS4_17SM90_U32x4_STSM_NENS4_39AutoVectorizingCopyWithAssumedAlignmentILi128EEEEEEvvEEEEvNT_6ParamsE)
        /*0008*/ 	.word	0x0000009f


	//----- nvinfo : EIATTR_FRAME_SIZE
	.align		4
.L_19:
        /*000c*/ 	.byte	0x04, 0x11
        /*000e*/ 	.short	(.L_21 - .L_20)
	.align		4
.L_20:
        /*0010*/ 	.word	index@($__internal_2_$__cuda_sm10x_tcgen05_guardrail_trap_unallocated_columns_being_dealloced)
        /*0014*/ 	.word	0x00000000


	//----- nvinfo : EIATTR_FRAME_SIZE
	.align		4
.L_21:
        /*0018*/ 	.byte	0x04, 0x11
        /*001a*/ 	.short	(.L_23 - .L_22)
	.align		4
.L_22:
        /*001c*/ 	.word	index@($__internal_1_$__cuda_sm10x_tcgen05_guardrail_trap_phase_invalid_during_alloc)
        /*0020*/ 	.word	0x00000000


	//----- nvinfo : EIATTR_FRAME_SIZE
	.align		4
.L_23:
        /*0024*/ 	.byte	0x04, 0x11
        /*0026*/ 	.short	(.L_25 - .L_24)
	.align		4
.L_24:
        /*0028*/ 	.word	index@($__internal_0_$__cuda_sm10x_tcgen05_guardrail_trap_col_being_dealloced_not_returned_by_alloc)
        /*002c*/ 	.word	0x00000000


	//----- nvinfo : EIATTR_FRAME_SIZE
	.align		4
.L_25:
        /*0030*/ 	.byte	0x04, 0x11
        /*0032*/ 	.short	(.L_27 - .L_26)
	.align		4
.L_26:
        /*0034*/ 	.word	index@(_ZN7cutlass13device_kernelINS_4gemm6kernel13GemmUniversalIN4cute5tupleIJiiiiEEENS1_10collective13CollectiveMmaINS1_35MainloopSm100TmaUmmaWarpSpecializedILi4ELi2ELi4ENS5_IJNS4_1CILi1EEESB_SB_EEEEENS5_IJNSA_ILi64EEENSA_ILi112EEENSA_ILi128EEEEEENS_10bfloat16_tENS5_IJlSB_lEEESI_SJ_NS4_8TiledMMAINS4_8MMA_AtomIJNS4_20SM100_MMA_F16BF16_SSISI_SI_fLi64ELi112ELNS4_4UMMA5MajorE0ELSO_0ELNSN_7ScaleInE0ELSP_0EEEEEENS4_6LayoutISC_NS5_IJNSA_ILi0EEEST_ST_EEEEENS5_IJNS4_10UnderscoreESW_SW_EEEEENS4_13SM90_TMA_LOADENS4_14ComposedLayoutINS4_7SwizzleILi3ELi4ELi3EEENS4_18smem_ptr_flag_bitsILi16EEENSS_INS5_IJNSA_ILi8EEESE_EEENS5_IJSE_SB_EEEEEEEvNS4_8identityESZ_S19_vS1A_EENS_8epilogue10collective18CollectiveEpilogueINS1C_23Sm100TmaWarpSpecializedILi2ELi1ELi56ELb1ELb0EEEJSH_NS5_IJNSS_ISE_SB_EENSS_ISF_SB_EEEEESI_SJ_SI_SJ_NS1C_6fusion15FusionCallbacksIS1G_NS1K_17LinearCombinationISI_fSI_fLNS_15FloatRoundStyleE2EEESH_S1J_JEEENS4_5SM1004TMEM4LOAD26SM100_TMEM_LOAD_16dp256b2xESZ_NS10_INS11_ILi1ELi4ELi3EEES14_NSS_INS5_IJS15_NSA_ILi16EEEEEENS5_IJS1V_SB_EEEEEEENS4_17SM75_U32x4_LDSM_NENS4_14SM90_TMA_STOREES1Z_NS4_17SM90_U32x4_STSM_NENS4_39AutoVectorizingCopyWithAssumedAlignmentILi128EEEEEEvvEEEEvNT_6ParamsE)
        /*0038*/ 	.word	0x00000000


	//----- nvinfo : EIATTR_MIN_STACK_SIZE
	.align		4
.L_27:
        /*003c*/ 	.byte	0x04, 0x12
        /*003e*/ 	.short	(.L_29 - .L_28)
	.align		4
.L_28:
        /*0040*/ 	.word	index@(_ZN7cutlass13device_kernelINS_4gemm6kernel13GemmUniversalIN4cute5tupleIJiiiiEEENS1_10collective13CollectiveMmaINS1_35MainloopSm100TmaUmmaWarpSpecializedILi4ELi2ELi4ENS5_IJNS4_1CILi1EEESB_SB_EEEEENS5_IJNSA_ILi64EEENSA_ILi112EEENSA_ILi128EEEEEENS_10bfloat16_tENS5_IJlSB_lEEESI_SJ_NS4_8TiledMMAINS4_8MMA_AtomIJNS4_20SM100_MMA_F16BF16_SSISI_SI_fLi64ELi112ELNS4_4UMMA5MajorE0ELSO_0ELNSN_7ScaleInE0ELSP_0EEEEEENS4_6LayoutISC_NS5_IJNSA_ILi0EEEST_ST_EEEEENS5_IJNS4_10UnderscoreESW_SW_EEEEENS4_13SM90_TMA_LOADENS4_14ComposedLayoutINS4_7SwizzleILi3ELi4ELi3EEENS4_18smem_ptr_flag_bitsILi16EEENSS_INS5_IJNSA_ILi8EEESE_EEENS5_IJSE_SB_EEEEEEEvNS4_8identityESZ_S19_vS1A_EENS_8epilogue10collective18CollectiveEpilogueINS1C_23Sm100TmaWarpSpecializedILi2ELi1ELi56ELb1ELb0EEEJSH_NS5_IJNSS_ISE_SB_EENSS_ISF_SB_EEEEESI_SJ_SI_SJ_NS1C_6fusion15FusionCallbacksIS1G_NS1K_17LinearCombinationISI_fSI_fLNS_15FloatRoundStyleE2EEESH_S1J_JEEENS4_5SM1004TMEM4LOAD26SM100_TMEM_LOAD_16dp256b2xESZ_NS10_INS11_ILi1ELi4ELi3EEES14_NSS_INS5_IJS15_NSA_ILi16EEEEEENS5_IJS1V_SB_EEEEEEENS4_17SM75_U32x4_LDSM_NENS4_14SM90_TMA_STOREES1Z_NS4_17SM90_U32x4_STSM_NENS4_39AutoVectorizingCopyWithAssumedAlignmentILi128EEEEEEvvEEEEvNT_6ParamsE)
        /*0044*/ 	.word	0x00000000
.L_29:


//--------------------- .nv.compat                --------------------------
	.section	.nv.compat,"",@"SHT_CUDA_COMPAT_INFO"
	.align	4
        /*0000*/ 	.byte	0x02, 0x09, 0x01, 0x00, 0x02, 0x02, 0x02, 0x00, 0x02, 0x05, 0x05, 0x00, 0x03, 0x07, 0x01, 0x01
        /*0010*/ 	.byte	0x02, 0x03, 0x01, 0x00, 0x02, 0x06, 0x01, 0x00, 0x04, 0x0b, 0x08, 0x00, 0x09, 0x00, 0x00, 0x00
        /*0020*/ 	.byte	0x00, 0x00, 0x00, 0x00


//--------------------- .nv.info._ZN7cutlass13device_kernelINS_4gemm6kernel13GemmUniversalIN4cute5tupleIJiiiiEEENS1_10collective13CollectiveMmaINS1_35MainloopSm100TmaUmmaWarpSpecializedILi4ELi2ELi4ENS5_IJNS4_1CILi1EEESB_SB_EEEEENS5_IJNSA_ILi64EEENSA_ILi112EEENSA_ILi128EEEEEENS_10bfloat16_tENS5_IJlSB_lEEESI_SJ_NS4_8TiledMMAINS4_8MMA_AtomIJNS4_20SM100_MMA_F16BF16_SSISI_SI_fLi64ELi112ELNS4_4UMMA5MajorE0ELSO_0ELNSN_7ScaleInE0ELSP_0EEEEEENS4_6LayoutISC_NS5_IJNSA_ILi0EEEST_ST_EEEEENS5_IJNS4_10UnderscoreESW_SW_EEEEENS4_13SM90_TMA_LOADENS4_14ComposedLayoutINS4_7SwizzleILi3ELi4ELi3EEENS4_18smem_ptr_flag_bitsILi16EEENSS_INS5_IJNSA_ILi8EEESE_EEENS5_IJSE_SB_EEEEEEEvNS4_8identityESZ_S19_vS1A_EENS_8epilogue10collective18CollectiveEpilogueINS1C_23Sm100TmaWarpSpecializedILi2ELi1ELi56ELb1ELb0EEEJSH_NS5_IJNSS_ISE_SB_EENSS_ISF_SB_EEEEESI_SJ_SI_SJ_NS1C_6fusion15FusionCallbacksIS1G_NS1K_17LinearCombinationISI_fSI_fLNS_15FloatRoundStyleE2EEESH_S1J_JEEENS4_5SM1004TMEM4LOAD26SM100_TMEM_LOAD_16dp256b2xESZ_NS10_INS11_ILi1ELi4ELi3EEES14_NSS_INS5_IJS15_NSA_ILi16EEEEEENS5_IJS1V_SB_EEEEEEENS4_17SM75_U32x4_LDSM_NENS4_14SM90_TMA_STOREES1Z_NS4_17SM90_U32x4_STSM_NENS4_39AutoVectorizingCopyWithAssumedAlignmentILi128EEEEEEvvEEEEvNT_6ParamsE --------------------------
	.section	.nv.info._ZN7cutlass13device_kernelINS_4gemm6kernel13GemmUniversalIN4cute5tupleIJiiiiEEENS1_10collective13CollectiveMmaINS1_35MainloopSm100TmaUmmaWarpSpecializedILi4ELi2ELi4ENS5_IJNS4_1CILi1EEESB_SB_EEEEENS5_IJNSA_ILi64EEENSA_ILi112EEENSA_ILi128EEEEEENS_10bfloat16_tENS5_IJlSB_lEEESI_SJ_NS4_8TiledMMAINS4_8MMA_AtomIJNS4_20SM100_MMA_F16BF16_SSISI_SI_fLi64ELi112ELNS4_4UMMA5MajorE0ELSO_0ELNSN_7ScaleInE0ELSP_0EEEEEENS4_6LayoutISC_NS5_IJNSA_ILi0EEEST_ST_EEEEENS5_IJNS4_10UnderscoreESW_SW_EEEEENS4_13SM90_TMA_LOADENS4_14ComposedLayoutINS4_7SwizzleILi3ELi4ELi3EEENS4_18smem_ptr_flag_bitsILi16EEENSS_INS5_IJNSA_ILi8EEESE_EEENS5_IJSE_SB_EEEEEEEvNS4_8identityESZ_S19_vS1A_EENS_8epilogue10collective18CollectiveEpilogueINS1C_23Sm100TmaWarpSpecializedILi2ELi1ELi56ELb1ELb0EEEJSH_NS5_IJNSS_ISE_SB_EENSS_ISF_SB_EEEEESI_SJ_SI_SJ_NS1C_6fusion15FusionCallbacksIS1G_NS1K_17LinearCombinationISI_fSI_fLNS_15FloatRoundStyleE2EEESH_S1J_JEEENS4_5SM1004TMEM4LOAD26SM100_TMEM_LOAD_16dp256b2xESZ_NS10_INS11_ILi1ELi4ELi3EEES14_NSS_INS5_IJS15_NSA_ILi16EEEEEENS5_IJS1V_SB_EEEEEEENS4_17SM75_U32x4_LDSM_NENS4_14SM90_TMA_STOREES1Z_NS4_17SM90_U32x4_STSM_NENS4_39AutoVectorizingCopyWithAssumedAlignmentILi128EEEEEEvvEEEEvNT_6ParamsE,"",@"SHT_CUDA_INFO"
	.sectionflags	@""
	.align	4


	//----- nvinfo : EIATTR_CUDA_API_VERSION
	.align		4
        /*0000*/ 	.byte	0x04, 0x37
        /*0002*/ 	.short	(.L_31 - .L_30)
.L_30:
        /*0004*/ 	.word	0x00000082


	//----- nvinfo : EIATTR_KPARAM_INFO
	.align		4
.L_31:
        /*0008*/ 	.byte	0x04, 0x17
        /*000a*/ 	.short	(.L_33 - .L_32)
.L_32:
        /*000c*/ 	.word	0x00000000
        /*0010*/ 	.short	0x0000
        /*0012*/ 	.short	0x0000
        /*0014*/ 	.byte	0x00, 0xf0, 0x01, 0x20


	//----- nvinfo : EIATTR_AT_ENTRY_FRAGMENTS
	.align		4
.L_33:
        /*0018*/ 	.byte	0x04, 0x4f
        /*001a*/ 	.short	(.L_35 - .L_34)


	//   ....[0]....
.L_34:
        /*001c*/ 	.word	0x00000006


	//----- nvinfo : EIATTR_RESERVED_SMEM_USED
	.align		4
.L_35:
        /*0020*/ 	.byte	0x01, 0x41
	.zero		2


	//----- nvinfo : EIATTR_SPARSE_MMA_MASK
	.align		4
        /*0024*/ 	.byte	0x03, 0x50
        /*0026*/ 	.short	0x0000


	//----- nvinfo : EIATTR_TCGEN05_1CTA_USED
	.align		4
        /*0028*/ 	.byte	0x01, 0x51
	.zero		2


	//----- nvinfo : EIATTR_MAXREG_COUNT
	.align		4
        /*002c*/ 	.byte	0x03, 0x1b
        /*002e*/ 	.short	0x00ff


	//----- nvinfo : EIATTR_NUM_BARRIERS
	.align		4
        /*0030*/ 	.byte	0x02, 0x4c
        /*0032*/ 	.byte	0x07
	.zero		1


	//----- nvinfo : EIATTR_EXTERNS
	.align		4
        /*0034*/ 	.byte	0x04, 0x0f
        /*0036*/ 	.short	(.L_37 - .L_36)


	//   ....[0]....
	.align		4
.L_36:
        /*0038*/ 	.word	index@(__assertfail)


	//----- nvinfo : EIATTR_MERCURY_ISA_VERSION
	.align		4
.L_37:
        /*003c*/ 	.byte	0x03, 0x5f
        /*003e*/ 	.short	0x0101


	//----- nvinfo : EIATTR_INT_WARP_WIDE_INSTR_OFFSETS
	.align		4
        /*0040*/ 	.byte	0x04, 0x31
        /*0042*/ 	.short	(.L_39 - .L_38)


	//   ....[0]....
.L_38:
        /*0044*/ 	.word	0x00001f00


	//   ....[1]....
        /*0048*/ 	.word	0x00003b50


	//   ....[2]....
        /*004c*/ 	.word	0x00003b80


	//   ....[3]....
        /*0050*/ 	.word	0x00003bd0


	//   ....[4]....
        /*0054*/ 	.word	0x00004640


	//   ....[5]....
        /*0058*/ 	.word	0x00004680


	//   ....[6]....
        /*005c*/ 	.word	0x000046a0


	//   ....[7]....
        /*0060*/ 	.word	0x000046c0


	//   ....[8]....
        /*0064*/ 	.word	0x00004860


	//   ....[9]....
        /*0068*/ 	.word	0x000048c0


	//   ....[10]....
        /*006c*/ 	.word	0x00004910


	//   ....[11]....
        /*0070*/ 	.word	0x00004940


	//----- nvinfo : EIATTR_COOP_GROUP_MASK_REGIDS
	.align		4
.L_39:
        /*0074*/ 	.byte	0x04, 0x29
        /*0076*/ 	.short	(.L_41 - .L_40)


	//   ....[0]....
.L_40:
        /*0078*/ 	.word	0xffffffff


	//   ....[1]....
        /*007c*/ 	.word	0xffffffff


	//   ....[2]....
        /*0080*/ 	.word	0xffffffff


	//   ....[3]....
        /*0084*/ 	.word	0xffffffff


	//   ....[4]....
        /*0088*/ 	.word	0xffffffff


	//   ....[5]....
        /*008c*/ 	.word	0xffffffff


	//   ....[6]....
        /*0090*/ 	.word	0xffffffff


	//   ....[7]....
        /*0094*/ 	.word	0xffffffff


	//   ....[8]....
        /*0098*/ 	.word	0xffffffff


	//   ....[9]....
        /*009c*/ 	.word	0xffffffff


	//   ....[10]....
        /*00a0*/ 	.word	0xffffffff


	//   ....[11]....
        /*00a4*/ 	.word	0xffffffff


	//   ....[12]....
        /*00a8*/ 	.word	0xffffffff


	//----- nvinfo : EIATTR_COOP_GROUP_INSTR_OFFSETS
	.align		4
.L_41:
        /*00ac*/ 	.byte	0x04, 0x28
        /*00ae*/ 	.short	(.L_43 - .L_42)


	//   ....[0]....
.L_42:
        /*00b0*/ 	.word	0x00000090


	//   ....[1]....
        /*00b4*/ 	.word	0x000004d0


	//   ....[2]....
        /*00b8*/ 	.word	0x00000640


	//   ....[3]....
        /*00bc*/ 	.word	0x000007a0


	//   ....[4]....
        /*00c0*/ 	.word	0x000008a0


	//   ....[5]....
        /*00c4*/ 	.word	0x00000a10


	//   ....[6]....
        /*00c8*/ 	.word	0x00000bb0


	//   ....[7]....
        /*00cc*/ 	.word	0x00001de0


	//   ....[8]....
        /*00d0*/ 	.word	0x00002bc0


	//   ....[9]....
        /*00d4*/ 	.word	0x00002dd0


	//   ....[10]....
        /*00d8*/ 	.word	0x00002e00


	//   ....[11]....
        /*00dc*/ 	.word	0x00003a40


	//   ....[12]....
        /*00e0*/ 	.word	0x00003c70


	//----- nvinfo : EIATTR_VRC_CTA_INIT_COUNT
	.align		4
.L_43:
        /*00e4*/ 	.byte	0x02, 0x4a
        /*00e6*/ 	.byte	0x80
	.zero		1


	//----- nvinfo : EIATTR_SYSCALL_OFFSETS
	.align		4
        /*00e8*/ 	.byte	0x04, 0x46
        /*00ea*/ 	.short	(.L_45 - .L_44)


	//   ....[0]....
.L_44:
        /*00ec*/ 	.word	0x00005450


	//   ....[1]....
        /*00f0*/ 	.word	0x00005540


	//   ....[2]....
        /*00f4*/ 	.word	0x00005de0


	//   ....[3]....
        /*00f8*/ 	.word	0x00005f50


	//   ....[4]....
        /*00fc*/ 	.word	0x000060c0


	//   ....[5]....
        /*0100*/ 	.word	0x00006230


	//   ....[6]....
        /*0104*/ 	.word	0x000063a0


	//   ....[7]....
        /*0108*/ 	.word	0x00006510


	//   ....[8]....
        /*010c*/ 	.word	0x00006680


	//----- nvinfo : EIATTR_MBARRIER_INSTR_OFFSETS
	.align		4
.L_45:
        /*0110*/ 	.byte	0x04, 0x39
        /*0112*/ 	.short	(.L_47 - .L_46)


	//   ....[0]....
.L_46:
        /*0114*/ 	.word	0x000005b0
        /*0118*/ 	.word	0x000000ff
        /*011c*/ 	.word	0x00000000
        /*0120*/ 	.short	0x0100
        /*0122*/ 	.byte	0x05
	.zero		1


	//   ....[1]....
        /*0124*/ 	.word	0x000005c0
        /*0128*/ 	.word	0x000000ff
        /*012c*/ 	.word	0x00000020
        /*0130*/ 	.short	0x0100
        /*0132*/ 	.byte	0x05
	.zero		1


	//   ....[2]....
        /*0134*/ 	.word	0x000005d0
        /*0138*/ 	.word	0x000000ff
        /*013c*/ 	.word	0x00000008
        /*0140*/ 	.short	0x0100
        /*0142*/ 	.byte	0x05
	.zero		1


	//   ....[3]....
        /*0144*/ 	.word	0x000005e0
        /*0148*/ 	.word	0x000000ff
        /*014c*/ 	.word	0x00000028
        /*0150*/ 	.short	0x0100
        /*0152*/ 	.byte	0x05
	.zero		1


	//   ....[4]....
        /*0154*/ 	.word	0x000005f0
        /*0158*/ 	.word	0x000000ff
        /*015c*/ 	.word	0x00000010
        /*0160*/ 	.short	0x0100
        /*0162*/ 	.byte	0x05
	.zero		1


	//   ....[5]....
        /*0164*/ 	.word	0x00000600
        /*0168*/ 	.word	0x000000ff
        /*016c*/ 	.word	0x00000030
        /*0170*/ 	.short	0x0100
        /*0172*/ 	.byte	0x05
	.zero		1


	//   ....[6]....
        /*0174*/ 	.word	0x00000610
        /*0178*/ 	.word	0x000000ff
        /*017c*/ 	.word	0x00000018
        /*0180*/ 	.short	0x0100
        /*0182*/ 	.byte	0x05
	.zero		1


	//   ....[7]....
        /*0184*/ 	.word	0x00000620
        /*0188*/ 	.word	0x000000ff
        /*018c*/ 	.word	0x00000038
        /*0190*/ 	.short	0x0100
        /*0192*/ 	.byte	0x05
	.zero		1


	//   ....[8]....
        /*0194*/ 	.word	0x00000750
        /*0198*/ 	.word	0x000000ff
        /*019c*/ 	.word	0x00000040
        /*01a0*/ 	.short	0x0100
        /*01a2*/ 	.byte	0x06
	.zero		1


	//   ....[9]....
        /*01a4*/ 	.word	0x00000760
        /*01a8*/ 	.word	0x000000ff
        /*01ac*/ 	.word	0x00000050
        /*01b0*/ 	.short	0x0100
        /*01b2*/ 	.byte	0x06
	.zero		1


	//   ....[10]....
        /*01b4*/ 	.word	0x00000770
        /*01b8*/ 	.word	0x000000ff
        /*01bc*/ 	.word	0x00000048
        /*01c0*/ 	.short	0x0100
        /*01c2*/ 	.byte	0x06
	.zero		1


	//   ....[11]....
        /*01c4*/ 	.word	0x00000780
        /*01c8*/ 	.word	0x000000ff
        /*01cc*/ 	.word	0x00000058
        /*01d0*/ 	.short	0x0100
        /*01d2*/ 	.byte	0x06
	.zero		1


	//   ....[12]....
        /*01d4*/ 	.word	0x00000870
        /*01d8*/ 	.word	0x000000ff
        /*01dc*/ 	.word	0x00000060
        /*01e0*/ 	.short	0x0100
        /*01e2*/ 	.byte	0x05
	.zero		1


	//   ....[13]....
        /*01e4*/ 	.word	0x00000880
        /*01e8*/ 	.word	0x000000ff
        /*01ec*/ 	.word	0x00000068
        /*01f0*/ 	.short	0x0100
        /*01f2*/ 	.byte	0x05
	.zero		1


	//   ....[14]....
        /*01f4*/ 	.word	0x000009c0
        /*01f8*/ 	.word	0x000000ff
        /*01fc*/ 	.word	0x00000070
        /*0200*/ 	.short	0x0100
        /*0202*/ 	.byte	0x05
	.zero		1


	//   ....[15]....
        /*0204*/ 	.word	0x000009d0
        /*0208*/ 	.word	0x000000ff
        /*020c*/ 	.word	0x00000080
        /*0210*/ 	.short	0x0100
        /*0212*/ 	.byte	0x05
	.zero		1


	//   ....[16]....
        /*0214*/ 	.word	0x000009e0
        /*0218*/ 	.word	0x000000ff
        /*021c*/ 	.word	0x00000078
        /*0220*/ 	.short	0x0100
        /*0222*/ 	.byte	0x05
	.zero		1


	//   ....[17]....
        /*0224*/ 	.word	0x000009f0
        /*0228*/ 	.word	0x000000ff
        /*022c*/ 	.word	0x00000088
        /*0230*/ 	.short	0x0100
        /*0232*/ 	.byte	0x05
	.zero		1


	//   ....[18]....
        /*0234*/ 	.word	0x00000b20
        /*0238*/ 	.word	0x000000ff
        /*023c*/ 	.word	0x00000090
        /*0240*/ 	.short	0x0100
        /*0242*/ 	.byte	0x06
	.zero		1


	//   ....[19]....
        /*0244*/ 	.word	0x00000b30
        /*0248*/ 	.word	0x000000ff
        /*024c*/ 	.word	0x000000b0
        /*0250*/ 	.short	0x0100
        /*0252*/ 	.byte	0x06
	.zero		1


	//   ....[20]....
        /*0254*/ 	.word	0x00000b40
        /*0258*/ 	.word	0x000000ff
        /*025c*/ 	.word	0x00000098
        /*0260*/ 	.short	0x0100
        /*0262*/ 	.byte	0x06
	.zero		1


	//   ....[21]....
        /*0264*/ 	.word	0x00000b50
        /*0268*/ 	.word	0x000000ff
        /*026c*/ 	.word	0x000000b8
        /*0270*/ 	.short	0x0100
        /*0272*/ 	.byte	0x06
	.zero		1


	//   ....[22]....
        /*0274*/ 	.word	0x00000b60
        /*0278*/ 	.word	0x000000ff
        /*027c*/ 	.word	0x000000a0
        /*0280*/ 	.short	0x0100
        /*0282*/ 	.byte	0x06
	.zero		1


	//   ....[23]....
        /*0284*/ 	.word	0x00000b70
        /*0288*/ 	.word	0x000000ff
        /*028c*/ 	.word	0x000000c0
        /*0290*/ 	.short	0x0100
        /*0292*/ 	.byte	0x06
	.zero		1


	//   ....[24]....
        /*0294*/ 	.word	0x00000b80
        /*0298*/ 	.word	0x000000ff
        /*029c*/ 	.word	0x000000a8
        /*02a0*/ 	.short	0x0100
        /*02a2*/ 	.byte	0x06
	.zero		1


	//   ....[25]....
        /*02a4*/ 	.word	0x00000b90
        /*02a8*/ 	.word	0x000000ff
        /*02ac*/ 	.word	0x000000c8
        /*02b0*/ 	.short	0x0100
        /*02b2*/ 	.byte	0x06
	.zero		1


	//   ....[26]....
        /*02b4*/ 	.word	0x00000c80
        /*02b8*/ 	.word	0x000000ff
        /*02bc*/ 	.word	0x000000d0
        /*02c0*/ 	.short	0x0100
        /*02c2*/ 	.byte	0x05
	.zero		1


	//   ....[27]....
        /*02c4*/ 	.word	0x00000c90
        /*02c8*/ 	.word	0x000000ff
        /*02cc*/ 	.word	0x000000e0
        /*02d0*/ 	.short	0x0100
        /*02d2*/ 	.byte	0x05
	.zero		1


	//   ....[28]....
        /*02d4*/ 	.word	0x00000ca0
        /*02d8*/ 	.word	0x000000ff
        /*02dc*/ 	.word	0x000000d8
        /*02e0*/ 	.short	0x0100
        /*02e2*/ 	.byte	0x05
	.zero		1


	//   ....[29]....
        /*02e4*/ 	.word	0x00000cb0
        /*02e8*/ 	.word	0x000000ff
        /*02ec*/ 	.word	0x000000e8
        /*02f0*/ 	.short	0x0100
        /*02f2*/ 	.byte	0x05
	.zero		1


	//   ....[30]....
        /*02f4*/ 	.word	0x00001580
        /*02f8*/ 	.word	0x00000002
        /*02fc*/ 	.word	0x000000e0
        /*0300*/ 	.short	0x010a
        /*0302*/ 	.byte	0xff
	.zero		1


	//   ....[31]....
        /*0304*/ 	.word	0x000015b0
        /*0308*/ 	.word	0x00000002
        /*030c*/ 	.word	0x000000d0
        /*0310*/ 	.short	0x0101
        /*0312*/ 	.byte	0xff
	.zero		1


	//   ....[32]....
        /*0314*/ 	.word	0x00001680
        /*0318*/ 	.word	0x000000ff
        /*031c*/ 	.word	0x00000020
        /*0320*/ 	.short	0x010a
        /*0322*/ 	.byte	0x05
	.zero		1


	//   ....[33]....
        /*0324*/ 	.word	0x00001720
        /*0328*/ 	.word	0x000000ff
        /*032c*/ 	.word	0x00000020
        /*0330*/ 	.short	0x010a
        /*0332*/ 	.byte	0x21
	.zero		1


	//   ....[34]....
        /*0334*/ 	.word	0x00001870
        /*0338*/ 	.word	0x000000ff
        /*033c*/ 	.word	0x00000020
        /*0340*/ 	.short	0x010a
        /*0342*/ 	.byte	0x08
	.zero		1


	//   ....[35]....
        /*0344*/ 	.word	0x00001a40
        /*0348*/ 	.word	0x000000ff
        /*034c*/ 	.word	0x00000068
        /*0350*/ 	.short	0x0101
        /*0352*/ 	.byte	0x04
	.zero		1


	//   ....[36]....
        /*0354*/ 	.word	0x00001a60
        /*0358*/ 	.word	0x000000ff
        /*035c*/ 	.word	0x00000020
        /*0360*/ 	.short	0x010a
        /*0362*/ 	.byte	0x05
	.zero		1


	//   ....[37]....
        /*0364*/ 	.word	0x00001ae0
        /*0368*/ 	.word	0x000000ff
        /*036c*/ 	.word	0x00000020
        /*0370*/ 	.short	0x010a
        /*0372*/ 	.byte	0x21
	.zero		1


	//   ....[38]....
        /*0374*/ 	.word	0x00001c40
        /*0378*/ 	.word	0x000000ff
        /*037c*/ 	.word	0x00000020
        /*0380*/ 	.short	0x010a
        /*0382*/ 	.byte	0x08
	.zero		1


	//   ....[39]....
        /*0384*/ 	.word	0x00001e10
        /*0388*/ 	.word	0x00000002
        /*038c*/ 	.word	0x00000070
        /*0390*/ 	.short	0x010a
        /*0392*/ 	.byte	0xff
	.zero		1


	//   ....[40]....
        /*0394*/ 	.word	0x00001ed0
        /*0398*/ 	.word	0x00000002
        /*039c*/ 	.word	0x00000000
        /*03a0*/ 	.short	0x0101
        /*03a2*/ 	.byte	0xff
	.zero		1


	//   ....[41]....
        /*03a4*/ 	.word	0x00002430
        /*03a8*/ 	.word	0x000000ff
        /*03ac*/ 	.word	0x00000000
        /*03b0*/ 	.short	0x010a
        /*03b2*/ 	.byte	0x05
	.zero		1


	//   ....[42]....
        /*03b4*/ 	.word	0x000024c0
        /*03b8*/ 	.word	0x000000ff
        /*03bc*/ 	.word	0x00000000
        /*03c0*/ 	.short	0x010a
        /*03c2*/ 	.byte	0x05
	.zero		1


	//   ....[43]....
        /*03c4*/ 	.word	0x00002550
        /*03c8*/ 	.word	0x000000ff
        /*03cc*/ 	.word	0x00000000
        /*03d0*/ 	.short	0x010a
        /*03d2*/ 	.byte	0x05
	.zero		1


	//   ....[44]....
        /*03d4*/ 	.word	0x000025f0
        /*03d8*/ 	.word	0x00000000
        /*03dc*/ 	.word	0x00000000
        /*03e0*/ 	.short	0x010a
        /*03e2*/ 	.byte	0xff
	.zero		1


	//   ....[45]....
        /*03e4*/ 	.word	0x00002710
        /*03e8*/ 	.word	0x00000000
        /*03ec*/ 	.word	0x000000d0
        /*03f0*/ 	.short	0x010a
        /*03f2*/ 	.byte	0xff
	.zero		1


	//   ....[46]....
        /*03f4*/ 	.word	0x00002780
        /*03f8*/ 	.word	0x00000000
        /*03fc*/ 	.word	0x00000000
        /*0400*/ 	.short	0x0101
        /*0402*/ 	.byte	0xff
	.zero		1


	//   ....[47]....
        /*0404*/ 	.word	0x000027a0
        /*0408*/ 	.word	0x000000ff
        /*040c*/ 	.word	0x00000080
        /*0410*/ 	.short	0x010a
        /*0412*/ 	.byte	0x05
	.zero		1


	//   ....[48]....
        /*0414*/ 	.word	0x000028c0
        /*0418*/ 	.word	0x00000000
        /*041c*/ 	.word	0x00000070
        /*0420*/ 	.short	0x010a
        /*0422*/ 	.byte	0xff
	.zero		1


	//   ....[49]....
        /*0424*/ 	.word	0x000029c0
        /*0428*/ 	.word	0x00000000
        /*042c*/ 	.word	0x00000000
        /*0430*/ 	.short	0x0101
        /*0432*/ 	.byte	0xff
	.zero		1


	//   ....[50]....
        /*0434*/ 	.word	0x00002a50
        /*0438*/ 	.word	0x000000ff
        /*043c*/ 	.word	0x00000080
        /*0440*/ 	.short	0x0106
        /*0442*/ 	.byte	0x05
	.zero		1


	//   ....[51]....
        /*0444*/ 	.word	0x00002a70
        /*0448*/ 	.word	0x000000ff
        /*044c*/ 	.word	0x00000080
        /*0450*/ 	.short	0x010a
        /*0452*/ 	.byte	0x05
	.zero		1


	//   ....[52]....
        /*0454*/ 	.word	0x00002b00
        /*0458*/ 	.word	0x000000ff
        /*045c*/ 	.word	0x00000080
        /*0460*/ 	.short	0x0106
        /*0462*/ 	.byte	0x04
	.zero		1


	//   ....[53]....
        /*0464*/ 	.word	0x00002b40
        /*0468*/ 	.word	0x00000000
        /*046c*/ 	.word	0x00000080
        /*0470*/ 	.short	0x010a
        /*0472*/ 	.byte	0xff
	.zero		1


	//   ....[54]....
        /*0474*/ 	.word	0x00003100
        /*0478*/ 	.word	0x00000000
        /*047c*/ 	.word	0x00000070
        /*0480*/ 	.short	0x010a
        /*0482*/ 	.byte	0xff
	.zero		1


	//   ....[55]....
        /*0484*/ 	.word	0x00003210
        /*0488*/ 	.word	0x00000003
        /*048c*/ 	.word	0x00000000
        /*0490*/ 	.short	0x0101
        /*0492*/ 	.byte	0xff
	.zero		1


	//   ....[56]....
        /*0494*/ 	.word	0x00003220
        /*0498*/ 	.word	0x000000ff
        /*049c*/ 	.word	0x00000000
        /*04a0*/ 	.short	0x010a
        /*04a2*/ 	.byte	0x05
	.zero		1


	//   ....[57]....
        /*04a4*/ 	.word	0x00003290
        /*04a8*/ 	.word	0x000000ff
        /*04ac*/ 	.word	0x000000b0
        /*04b0*/ 	.short	0x010a
        /*04b2*/ 	.byte	0x0e
	.zero		1


	//   ....[58]....
        /*04b4*/ 	.word	0x00003360
        /*04b8*/ 	.word	0x000000ff
        /*04bc*/ 	.word	0x00000000
        /*04c0*/ 	.short	0x010a
        /*04c2*/ 	.byte	0x13
	.zero		1


	//   ....[59]....
        /*04c4*/ 	.word	0x00003490
        /*04c8*/ 	.word	0x000000ff
        /*04cc*/ 	.word	0x00000000
        /*04d0*/ 	.short	0x010a
        /*04d2*/ 	.byte	0x24
	.zero		1


	//   ....[60]....
        /*04d4*/ 	.word	0x00003870
        /*04d8*/ 	.word	0x000000ff
        /*04dc*/ 	.word	0x00000000
        /*04e0*/ 	.short	0x010a
        /*04e2*/ 	.byte	0x05
	.zero		1


	//   ....[61]....
        /*04e4*/ 	.word	0x00003900
        /*04e8*/ 	.word	0x000000ff
        /*04ec*/ 	.word	0x00000000
        /*04f0*/ 	.short	0x010a
        /*04f2*/ 	.byte	0x05
	.zero		1


	//   ....[62]....
        /*04f4*/ 	.word	0x00003990
        /*04f8*/ 	.word	0x000000ff
        /*04fc*/ 	.word	0x00000000
        /*0500*/ 	.short	0x010a
        /*0502*/ 	.byte	0x05
	.zero		1


	//   ....[63]....
        /*0504*/ 	.word	0x00003a20
        /*0508*/ 	.word	0x000000ff
        /*050c*/ 	.word	0x00000000
        /*0510*/ 	.short	0x010a
        /*0512*/ 	.byte	0x06
	.zero		1


	//   ....[64]....
        /*0514*/ 	.word	0x00003e60
        /*0518*/ 	.word	0x00000000
        /*051c*/ 	.word	0x00000070
        /*0520*/ 	.short	0x010a
        /*0522*/ 	.byte	0xff
	.zero		1


	//   ....[65]....
        /*0524*/ 	.word	0x00003f40
        /*0528*/ 	.word	0x00000000
        /*052c*/ 	.word	0x00000000
        /*0530*/ 	.short	0x0101
        /*0532*/ 	.byte	0xff
	.zero		1


	//   ....[66]....
        /*0534*/ 	.word	0x00004260
        /*0538*/ 	.word	0x000000ff
        /*053c*/ 	.word	0x00000068
        /*0540*/ 	.short	0x010a
        /*0542*/ 	.byte	0x04
	.zero		1


	//   ....[67]....
        /*0544*/ 	.word	0x00004440
        /*0548*/ 	.word	0x000000ff
        /*054c*/ 	.word	0x00000050
        /*0550*/ 	.short	0x010a
        /*0552*/ 	.byte	0x0d
	.zero		1


	//   ....[68]....
        /*0554*/ 	.word	0x00004970
        /*0558*/ 	.word	0x000000ff
        /*055c*/ 	.word	0x00000040
        /*0560*/ 	.short	0x010b
        /*0562*/ 	.byte	0x0d
	.zero		1


	//   ....[69]....
        /*0564*/ 	.word	0x000049d0
        /*0568*/ 	.word	0x000000ff
        /*056c*/ 	.word	0x00000000
        /*0570*/ 	.short	0x0101
        /*0572*/ 	.byte	0x15
	.zero		1


	//   ....[70]....
        /*0574*/ 	.word	0x00004a80
        /*0578*/ 	.word	0x000000ff
        /*057c*/ 	.word	0x00000000
        /*0580*/ 	.short	0x010a
        /*0582*/ 	.byte	0x04
	.zero		1


	//   ....[71]....
        /*0584*/ 	.word	0x00004b20
        /*0588*/ 	.word	0x00000000
        /*058c*/ 	.word	0x00000000
        /*0590*/ 	.short	0x010a
        /*0592*/ 	.byte	0xff
	.zero		1


	//   ....[72]....
        /*0594*/ 	.word	0x00004e60
        /*0598*/ 	.word	0x00000000
        /*059c*/ 	.word	0x00000070
        /*05a0*/ 	.short	0x010a
        /*05a2*/ 	.byte	0xff
	.zero		1


	//   ....[73]....
        /*05a4*/ 	.word	0x00004f70
        /*05a8*/ 	.word	0x00000000
        /*05ac*/ 	.word	0x00000000
        /*05b0*/ 	.short	0x0101
        /*05b2*/ 	.byte	0xff
	.zero		1


	//   ....[74]....
        /*05b4*/ 	.word	0x00005930
        /*05b8*/ 	.word	0x00000000
        /*05bc*/ 	.word	0x00000040
        /*05c0*/ 	.short	0x010a
        /*05c2*/ 	.byte	0xff
	.zero		1


	//   ....[75]....
        /*05c4*/ 	.word	0x00005950
        /*05c8*/ 	.word	0x00000011
        /*05cc*/ 	.word	0x00000090
        /*05d0*/ 	.short	0x010a
        /*05d2*/ 	.byte	0xff
	.zero		1


	//   ....[76]....
        /*05d4*/ 	.word	0x00005a50
        /*05d8*/ 	.word	0x00000000
        /*05dc*/ 	.word	0x00000040
        /*05e0*/ 	.short	0x010a
        /*05e2*/ 	.byte	0xff
	.zero		1


	//   ....[77]....
        /*05e4*/ 	.word	0x00005cc0
        /*05e8*/ 	.word	0x00000011
        /*05ec*/ 	.word	0x00000090
        /*05f0*/ 	.short	0x010a
        /*05f2*/ 	.byte	0xff
	.zero		1


	//   ....[78]....
        /*05f4*/ 	.word	0x000068e0
        /*05f8*/ 	.word	0x000000ff
        /*05fc*/ 	.word	0x00000000
        /*0600*/ 	.short	0x0101
        /*0602*/ 	.byte	0x05
	.zero		1


	//   ....[79]....
        /*0604*/ 	.word	0x00007840
        /*0608*/ 	.word	0x00000000
        /*060c*/ 	.word	0x00000000
        /*0610*/ 	.short	0x0101
        /*0612*/ 	.byte	0xff
	.zero		1


	//   ....[80]....
        /*0614*/ 	.word	0x00007ae0
        /*0618*/ 	.word	0x00000002
        /*061c*/ 	.word	0x000000e0
        /*0620*/ 	.short	0x010a
        /*0622*/ 	.byte	0xff
	.zero		1


	//   ....[81]....
        /*0624*/ 	.word	0x00007b40
        /*0628*/ 	.word	0x00000002
        /*062c*/ 	.word	0x00000020
        /*0630*/ 	.short	0x010a
        /*0632*/ 	.byte	0xff
	.zero		1


	//   ....[82]....
        /*0634*/ 	.word	0x00007ba0
        /*0638*/ 	.word	0x00000002
        /*063c*/ 	.word	0x00000020
        /*0640*/ 	.short	0x010a
        /*0642*/ 	.byte	0xff
	.zero		1


	//   ....[83]....
        /*0644*/ 	.word	0x00007bf0
        /*0648*/ 	.word	0x00000002
        /*064c*/ 	.word	0x00000070
        /*0650*/ 	.short	0x010a
        /*0652*/ 	.byte	0xff
	.zero		1


	//   ....[84]....
        /*0654*/ 	.word	0x00007c50
        /*0658*/ 	.word	0x00000000
        /*065c*/ 	.word	0x00000000
        /*0660*/ 	.short	0x010a
        /*0662*/ 	.byte	0xff
	.zero		1


	//   ....[85]....
        /*0664*/ 	.word	0x00007cb0
        /*0668*/ 	.word	0x00000000
        /*066c*/ 	.word	0x00000000
        /*0670*/ 	.short	0x010a
        /*0672*/ 	.byte	0xff
	.zero		1


	//   ....[86]....
        /*0674*/ 	.word	0x00007d10
        /*0678*/ 	.word	0x00000000
        /*067c*/ 	.word	0x00000000
        /*0680*/ 	.short	0x010a
        /*0682*/ 	.byte	0xff
	.zero		1


	//   ....[87]....
        /*0684*/ 	.word	0x00007d60
        /*0688*/ 	.word	0x00000000
        /*068c*/ 	.word	0x000000d0
        /*0690*/ 	.short	0x010a
        /*0692*/ 	.byte	0xff
	.zero		1


	//   ....[88]....
        /*0694*/ 	.word	0x00007dc0
        /*0698*/ 	.word	0x00000000
        /*069c*/ 	.word	0x00000080
        /*06a0*/ 	.short	0x010a
        /*06a2*/ 	.byte	0xff
	.zero		1


	//   ....[89]....
        /*06a4*/ 	.word	0x00007e10
        /*06a8*/ 	.word	0x00000000
        /*06ac*/ 	.word	0x00000070
        /*06b0*/ 	.short	0x010a
        /*06b2*/ 	.byte	0xff
	.zero		1


	//   ....[90]....
        /*06b4*/ 	.word	0x00007e70
        /*06b8*/ 	.word	0x00000000
        /*06bc*/ 	.word	0x00000080
        /*06c0*/ 	.short	0x010a
        /*06c2*/ 	.byte	0xff
	.zero		1


	//   ....[91]....
        /*06c4*/ 	.word	0x00007ec0
        /*06c8*/ 	.word	0x00000000
        /*06cc*/ 	.word	0x00000070
        /*06d0*/ 	.short	0x010a
        /*06d2*/ 	.byte	0xff
	.zero		1


	//   ....[92]....
        /*06d4*/ 	.word	0x00007f20
        /*06d8*/ 	.word	0x00000002
        /*06dc*/ 	.word	0x000000b0
        /*06e0*/ 	.short	0x010a
        /*06e2*/ 	.byte	0xff
	.zero		1


	//   ....[93]....
        /*06e4*/ 	.word	0x00007f80
        /*06e8*/ 	.word	0x00000000
        /*06ec*/ 	.word	0x00000000
        /*06f0*/ 	.short	0x010a
        /*06f2*/ 	.byte	0xff
	.zero		1


	//   ....[94]....
        /*06f4*/ 	.word	0x00007fe0
        /*06f8*/ 	.word	0x00000000
        /*06fc*/ 	.word	0x00000000
        /*0700*/ 	.short	0x010a
        /*0702*/ 	.byte	0xff
	.zero		1


	//   ....[95]....
        /*0704*/ 	.word	0x00008040
        /*0708*/ 	.word	0x00000000
        /*070c*/ 	.word	0x00000000
        /*0710*/ 	.short	0x010a
        /*0712*/ 	.byte	0xff
	.zero		1


	//   ....[96]....
        /*0714*/ 	.word	0x000080a0
        /*0718*/ 	.word	0x00000000
        /*071c*/ 	.word	0x00000000
        /*0720*/ 	.short	0x010a
        /*0722*/ 	.byte	0xff
	.zero		1


	//   ....[97]....
        /*0724*/ 	.word	0x00008100
        /*0728*/ 	.word	0x00000000
        /*072c*/ 	.word	0x00000000
        /*0730*/ 	.short	0x010a
        /*0732*/ 	.byte	0xff
	.zero		1


	//   ....[98]....
        /*0734*/ 	.word	0x00008150
        /*0738*/ 	.word	0x00000000
        /*073c*/ 	.word	0x00000070
        /*0740*/ 	.short	0x010a
        /*0742*/ 	.byte	0xff
	.zero		1


	//   ....[99]....
        /*0744*/ 	.word	0x000081b0
        /*0748*/ 	.word	0x00000000
        /*074c*/ 	.word	0x00000068
        /*0750*/ 	.short	0x010a
        /*0752*/ 	.byte	0xff
	.zero		1


	//   ....[100]....
        /*0754*/ 	.word	0x00008210
        /*0758*/ 	.word	0x00000000
        /*075c*/ 	.word	0x00000050
        /*0760*/ 	.short	0x010a
        /*0762*/ 	.byte	0xff
	.zero		1


	//   ....[101]....
        /*0764*/ 	.word	0x00008270
        /*0768*/ 	.word	0x00000000
        /*076c*/ 	.word	0x00000000
        /*0770*/ 	.short	0x010a
        /*0772*/ 	.byte	0xff
	.zero		1


	//   ....[102]....
        /*0774*/ 	.word	0x000082c0
        /*0778*/ 	.word	0x00000000
        /*077c*/ 	.word	0x00000070
        /*0780*/ 	.short	0x010a
        /*0782*/ 	.byte	0xff
	.zero		1


	//   ....[103]....
        /*0784*/ 	.word	0x00008310
        /*0788*/ 	.word	0x00000000
        /*078c*/ 	.word	0x00000040
        /*0790*/ 	.short	0x010a
        /*0792*/ 	.byte	0xff
	.zero		1


	//   ....[104]....
        /*0794*/ 	.word	0x00008360
        /*0798*/ 	.word	0x00000011
        /*079c*/ 	.word	0x00000090
        /*07a0*/ 	.short	0x010a
        /*07a2*/ 	.byte	0xff
	.zero		1


	//----- nvinfo : EIATTR_NUM_MBARRIERS
	.align		4
.L_47:
        /*07a4*/ 	.byte	0x03, 0x38
        /*07a6*/ 	.short	0x001e


	//----- nvinfo : EIATTR_EXIT_INSTR_OFFSETS
	.align		4
        /*07a8*/ 	.byte	0x04, 0x1c
        /*07aa*/ 	.short	(.L_49 - .L_48)


	//   ....[0]....
.L_48:
        /*07ac*/ 	.word	0x00002620


	//   ....[1]....
        /*07b0*/ 	.word	0x00002b10


	//   ....[2]....
        /*07b4*/ 	.word	0x00002b70


	//   ....[3]....
        /*07b8*/ 	.word	0x00003c80


	//   ....[4]....
        /*07bc*/ 	.word	0x00004b50


	//   ....[5]....
        /*07c0*/ 	.word	0x00004b90


	//   ....[6]....
        /*07c4*/ 	.word	0x000079f0


	//   ....[7]....
        /*07c8*/ 	.word	0x00007a70


	//   ....[8]....
        /*07cc*/ 	.word	0x00007aa0


	//   ....[9]....
        /*07d0*/ 	.word	0x00007ad0


	//----- nvinfo : EIATTR_MAX_THREADS
	.align		4
.L_49:
        /*07d4*/ 	.byte	0x04, 0x05
        /*07d6*/ 	.short	(.L_51 - .L_50)
.L_50:
        /*07d8*/ 	.word	0x00000100
        /*07dc*/ 	.word	0x00000001
        /*07e0*/ 	.word	0x00000001


	//----- nvinfo : EIATTR_CRS_STACK_SIZE
	.align		4
.L_51:
        /*07e4*/ 	.byte	0x04, 0x1e
        /*07e6*/ 	.short	(.L_53 - .L_52)
.L_52:
        /*07e8*/ 	.word	0x00000000


	//----- nvinfo : EIATTR_CBANK_PARAM_SIZE
	.align		4
.L_53:
        /*07ec*/ 	.byte	0x03, 0x19
        /*07ee*/ 	.short	0x0800


	//----- nvinfo : EIATTR_PARAM_CBANK
	.align		4
        /*07f0*/ 	.byte	0x04, 0x0a
        /*07f2*/ 	.short	(.L_55 - .L_54)
	.align		4
.L_54:
        /*07f4*/ 	.word	index@(.nv.constant0._ZN7cutlass13device_kernelINS_4gemm6kernel13GemmUniversalIN4cute5tupleIJiiiiEEENS1_10collective13CollectiveMmaINS1_35MainloopSm100TmaUmmaWarpSpecializedILi4ELi2ELi4ENS5_IJNS4_1CILi1EEESB_SB_EEEEENS5_IJNSA_ILi64EEENSA_ILi112EEENSA_ILi128EEEEEENS_10bfloat16_tENS5_IJlSB_lEEESI_SJ_NS4_8TiledMMAINS4_8MMA_AtomIJNS4_20SM100_MMA_F16BF16_SSISI_SI_fLi64ELi112ELNS4_4UMMA5MajorE0ELSO_0ELNSN_7ScaleInE0ELSP_0EEEEEENS4_6LayoutISC_NS5_IJNSA_ILi0EEEST_ST_EEEEENS5_IJNS4_10UnderscoreESW_SW_EEEEENS4_13SM90_TMA_LOADENS4_14ComposedLayoutINS4_7SwizzleILi3ELi4ELi3EEENS4_18smem_ptr_flag_bitsILi16EEENSS_INS5_IJNSA_ILi8EEESE_EEENS5_IJSE_SB_EEEEEEEvNS4_8identityESZ_S19_vS1A_EENS_8epilogue10collective18CollectiveEpilogueINS1C_23Sm100TmaWarpSpecializedILi2ELi1ELi56ELb1ELb0EEEJSH_NS5_IJNSS_ISE_SB_EENSS_ISF_SB_EEEEESI_SJ_SI_SJ_NS1C_6fusion15FusionCallbacksIS1G_NS1K_17LinearCombinationISI_fSI_fLNS_15FloatRoundStyleE2EEESH_S1J_JEEENS4_5SM1004TMEM4LOAD26SM100_TMEM_LOAD_16dp256b2xESZ_NS10_INS11_ILi1ELi4ELi3EEES14_NSS_INS5_IJS15_NSA_ILi16EEEEEENS5_IJS1V_SB_EEEEEEENS4_17SM75_U32x4_LDSM_NENS4_14SM90_TMA_STOREES1Z_NS4_17SM90_U32x4_STSM_NENS4_39AutoVectorizingCopyWithAssumedAlignmentILi128EEEEEEvvEEEEvNT_6ParamsE)
        /*07f8*/ 	.short	0x0380
        /*07fa*/ 	.short	0x0800


	//----- nvinfo : EIATTR_SW_WAR
	.align		4
.L_55:
        /*07fc*/ 	.byte	0x04, 0x36
        /*07fe*/ 	.short	(.L_57 - .L_56)
.L_56:
        /*0800*/ 	.word	0x00000008
.L_57:


//--------------------- .nv.callgraph             --------------------------
	.section	.nv.callgraph,"",@"SHT_CUDA_CALLGRAPH"
	.align	4
	.sectionentsize	8
	.align		4
        /*0000*/ 	.word	0x00000000
	.align		4
        /*0004*/ 	.word	0xffffffff
	.align		4
        /*0008*/ 	.word	index@(_ZN7cutlass13device_kernelINS_4gemm6kernel13GemmUniversalIN4cute5tupleIJiiiiEEENS1_10collective13CollectiveMmaINS1_35MainloopSm100TmaUmmaWarpSpecializedILi4ELi2ELi4ENS5_IJNS4_1CILi1EEESB_SB_EEEEENS5_IJNSA_ILi64EEENSA_ILi112EEENSA_ILi128EEEEEENS_10bfloat16_tENS5_IJlSB_lEEESI_SJ_NS4_8TiledMMAINS4_8MMA_AtomIJNS4_20SM100_MMA_F16BF16_SSISI_SI_fLi64ELi112ELNS4_4UMMA5MajorE0ELSO_0ELNSN_7ScaleInE0ELSP_0EEEEEENS4_6LayoutISC_NS5_IJNSA_ILi0EEEST_ST_EEEEENS5_IJNS4_10UnderscoreESW_SW_EEEEENS4_13SM90_TMA_LOADENS4_14ComposedLayoutINS4_7SwizzleILi3ELi4ELi3EEENS4_18smem_ptr_flag_bitsILi16EEENSS_INS5_IJNSA_ILi8EEESE_EEENS5_IJSE_SB_EEEEEEEvNS4_8identityESZ_S19_vS1A_EENS_8epilogue10collective18CollectiveEpilogueINS1C_23Sm100TmaWarpSpecializedILi2ELi1ELi56ELb1ELb0EEEJSH_NS5_IJNSS_ISE_SB_EENSS_ISF_SB_EEEEESI_SJ_SI_SJ_NS1C_6fusion15FusionCallbacksIS1G_NS1K_17LinearCombinationISI_fSI_fLNS_15FloatRoundStyleE2EEESH_S1J_JEEENS4_5SM1004TMEM4LOAD26SM100_TMEM_LOAD_16dp256b2xESZ_NS10_INS11_ILi1ELi4ELi3EEES14_NSS_INS5_IJS15_NSA_ILi16EEEEEENS5_IJS1V_SB_EEEEEEENS4_17SM75_U32x4_LDSM_NENS4_14SM90_TMA_STOREES1Z_NS4_17SM90_U32x4_STSM_NENS4_39AutoVectorizingCopyWithAssumedAlignmentILi128EEEEEEvvEEEEvNT_6ParamsE)
	.align		4
        /*000c*/ 	.word	index@(__assertfail)
	.align		4
        /*0010*/ 	.word	0x00000000
	.align		4
        /*0014*/ 	.word	0xfffffffe
	.align		4
        /*0018*/ 	.word	0x00000000
	.align		4
        /*001c*/ 	.word	0xfffffffd
	.align		4
        /*0020*/ 	.word	0x00000000
	.align		4
        /*0024*/ 	.word	0xfffffffc


//--------------------- .nv.constant4             --------------------------
	.section	.nv.constant4,"a",@progbits
	.align	8
	.align		8
.nv.constant4:
        /*0000*/ 	.dword	__assertfail
	.align		8
        /*0008*/ 	.dword	__unnamed_1
	.align		8
        /*0010*/ 	.dword	__unnamed_2
	.align		8
        /*0018*/ 	.dword	_ZN40_INTERNAL_eccc77db_4_k_cu_ccdd9a17_180924cuda3std3__45__cpo5beginE
	.align		8
        /*0020*/ 	.dword	_ZN40_INTERNAL_eccc77db_4_k_cu_ccdd9a17_180924cuda3std3__45__cpo3endE
	.align		8
        /*0028*/ 	.dword	_ZN40_INTERNAL_eccc77db_4_k_cu_ccdd9a17_180924cuda3std3__45__cpo6cbeginE
	.align		8
        /*0030*/ 	.dword	_ZN40_INTERNAL_eccc77db_4_k_cu_ccdd9a17_180924cuda3std3__45__cpo4cendE
	.align		8
        /*0038*/ 	.dword	_ZN40_INTERNAL_eccc77db_4_k_cu_ccdd9a17_180924cuda3std3__442_GLOBAL__N__eccc77db_4_k_cu_ccdd9a17_180926ignoreE
	.align		8
        /*0040*/ 	.dword	_ZN40_INTERNAL_eccc77db_4_k_cu_ccdd9a17_180924cuda3std3__419piecewise_constructE
	.align		8
        /*0048*/ 	.dword	_ZN40_INTERNAL_eccc77db_4_k_cu_ccdd9a17_180924cuda3std3__48in_placeE
	.align		8
        /*0050*/ 	.dword	_ZN40_INTERNAL_eccc77db_4_k_cu_ccdd9a17_180924cuda3std6ranges3__45__cpo4swapE
	.align		8
        /*0058*/ 	.dword	_ZN40_INTERNAL_eccc77db_4_k_cu_ccdd9a17_180924cuda3std6ranges3__45__cpo9iter_moveE
	.align		8
        /*0060*/ 	.dword	_ZN40_INTERNAL_eccc77db_4_k_cu_ccdd9a17_180924cute7productE
	.align		8
        /*0068*/ 	.dword	_ZN40_INTERNAL_eccc77db_4_k_cu_ccdd9a17_180924cute1_E
	.align		8
        /*0070*/ 	.dword	$str$25
	.align		8
        /*0078*/ 	.dword	$str$26
	.align		8
        /*0080*/ 	.dword	$str$27
	.align		8
        /*0088*/ 	.dword	$str$28


//--------------------- .text._ZN7cutlass13device_kernelINS_4gemm6kernel13GemmUniversalIN4cute5tupleIJiiiiEEENS1_10collective13CollectiveMmaINS1_35MainloopSm100TmaUmmaWarpSpecializedILi4ELi2ELi4ENS5_IJNS4_1CILi1EEESB_SB_EEEEENS5_IJNSA_ILi64EEENSA_ILi112EEENSA_ILi128EEEEEENS_10bfloat16_tENS5_IJlSB_lEEESI_SJ_NS4_8TiledMMAINS4_8MMA_AtomIJNS4_20SM100_MMA_F16BF16_SSISI_SI_fLi64ELi112ELNS4_4UMMA5MajorE0ELSO_0ELNSN_7ScaleInE0ELSP_0EEEEEENS4_6LayoutISC_NS5_IJNSA_ILi0EEEST_ST_EEEEENS5_IJNS4_10UnderscoreESW_SW_EEEEENS4_13SM90_TMA_LOADENS4_14ComposedLayoutINS4_7SwizzleILi3ELi4ELi3EEENS4_18smem_ptr_flag_bitsILi16EEENSS_INS5_IJNSA_ILi8EEESE_EEENS5_IJSE_SB_EEEEEEEvNS4_8identityESZ_S19_vS1A_EENS_8epilogue10collective18CollectiveEpilogueINS1C_23Sm100TmaWarpSpecializedILi2ELi1ELi56ELb1ELb0EEEJSH_NS5_IJNSS_ISE_SB_EENSS_ISF_SB_EEEEESI_SJ_SI_SJ_NS1C_6fusion15FusionCallbacksIS1G_NS1K_17LinearCombinationISI_fSI_fLNS_15FloatRoundStyleE2EEESH_S1J_JEEENS4_5SM1004TMEM4LOAD26SM100_TMEM_LOAD_16dp256b2xESZ_NS10_INS11_ILi1ELi4ELi3EEES14_NSS_INS5_IJS15_NSA_ILi16EEEEEENS5_IJS1V_SB_EEEEEEENS4_17SM75_U32x4_LDSM_NENS4_14SM90_TMA_STOREES1Z_NS4_17SM90_U32x4_STSM_NENS4_39AutoVectorizingCopyWithAssumedAlignmentILi128EEEEEEvvEEEEvNT_6ParamsE --------------------------
	.section	.text._ZN7cutlass13device_kernelINS_4gemm6kernel13GemmUniversalIN4cute5tupleIJiiiiEEENS1_10collective13CollectiveMmaINS1_35MainloopSm100TmaUmmaWarpSpecializedILi4ELi2ELi4ENS5_IJNS4_1CILi1EEESB_SB_EEEEENS5_IJNSA_ILi64EEENSA_ILi112EEENSA_ILi128EEEEEENS_10bfloat16_tENS5_IJlSB_lEEESI_SJ_NS4_8TiledMMAINS4_8MMA_AtomIJNS4_20SM100_MMA_F16BF16_SSISI_SI_fLi64ELi112ELNS4_4UMMA5MajorE0ELSO_0ELNSN_7ScaleInE0ELSP_0EEEEEENS4_6LayoutISC_NS5_IJNSA_ILi0EEEST_ST_EEEEENS5_IJNS4_10UnderscoreESW_SW_EEEEENS4_13SM90_TMA_LOADENS4_14ComposedLayoutINS4_7SwizzleILi3ELi4ELi3EEENS4_18smem_ptr_flag_bitsILi16EEENSS_INS5_IJNSA_ILi8EEESE_EEENS5_IJSE_SB_EEEEEEEvNS4_8identityESZ_S19_vS1A_EENS_8epilogue10collective18CollectiveEpilogueINS1C_23Sm100TmaWarpSpecializedILi2ELi1ELi56ELb1ELb0EEEJSH_NS5_IJNSS_ISE_SB_EENSS_ISF_SB_EEEEESI_SJ_SI_SJ_NS1C_6fusion15FusionCallbacksIS1G_NS1K_17LinearCombinationISI_fSI_fLNS_15FloatRoundStyleE2EEESH_S1J_JEEENS4_5SM1004TMEM4LOAD26SM100_TMEM_LOAD_16dp256b2xESZ_NS10_INS11_ILi1ELi4ELi3EEES14_NSS_INS5_IJS15_NSA_ILi16EEEEEENS5_IJS1V_SB_EEEEEEENS4_17SM75_U32x4_LDSM_NENS4_14SM90_TMA_STOREES1Z_NS4_17SM90_U32x4_STSM_NENS4_39AutoVectorizingCopyWithAssumedAlignmentILi128EEEEEEvvEEEEvNT_6ParamsE,"ax",@progbits
	.align	128
.text._ZN7cutlass13device_kernelINS_4gemm6kernel13GemmUniversalIN4cute5tupleIJiiiiEEENS1_10collective13CollectiveMmaINS1_35MainloopSm100TmaUmmaWarpSpecializedILi4ELi2ELi4ENS5_IJNS4_1CILi1EEESB_SB_EEEEENS5_IJNSA_ILi64EEENSA_ILi112EEENSA_ILi128EEEEEENS_10bfloat16_tENS5_IJlSB_lEEESI_SJ_NS4_8TiledMMAINS4_8MMA_AtomIJNS4_20SM100_MMA_F16BF16_SSISI_SI_fLi64ELi112ELNS4_4UMMA5MajorE0ELSO_0ELNSN_7ScaleInE0ELSP_0EEEEEENS4_6LayoutISC_NS5_IJNSA_ILi0EEEST_ST_EEEEENS5_IJNS4_10UnderscoreESW_SW_EEEEENS4_13SM90_TMA_LOADENS4_14ComposedLayoutINS4_7SwizzleILi3ELi4ELi3EEENS4_18smem_ptr_flag_bitsILi16EEENSS_INS5_IJNSA_ILi8EEESE_EEENS5_IJSE_SB_EEEEEEEvNS4_8identityESZ_S19_vS1A_EENS_8epilogue10collective18CollectiveEpilogueINS1C_23Sm100TmaWarpSpecializedILi2ELi1ELi56ELb1ELb0EEEJSH_NS5_IJNSS_ISE_SB_EENSS_ISF_SB_EEEEESI_SJ_SI_SJ_NS1C_6fusion15FusionCallbacksIS1G_NS1K_17LinearCombinationISI_fSI_fLNS_15FloatRoundStyleE2EEESH_S1J_JEEENS4_5SM1004TMEM4LOAD26SM100_TMEM_LOAD_16dp256b2xESZ_NS10_INS11_ILi1ELi4ELi3EEES14_NSS_INS5_IJS15_NSA_ILi16EEEEEENS5_IJS1V_SB_EEEEEEENS4_17SM75_U32x4_LDSM_NENS4_14SM90_TMA_STOREES1Z_NS4_17SM90_U32x4_STSM_NENS4_39AutoVectorizingCopyWithAssumedAlignmentILi128EEEEEEvvEEEEvNT_6ParamsE:
        .type           _ZN7cutlass13device_kernelINS_4gemm6kernel13GemmUniversalIN4cute5tupleIJiiiiEEENS1_10collective13CollectiveMmaINS1_35MainloopSm100TmaUmmaWarpSpecializedILi4ELi2ELi4ENS5_IJNS4_1CILi1EEESB_SB_EEEEENS5_IJNSA_ILi64EEENSA_ILi112EEENSA_ILi128EEEEEENS_10bfloat16_tENS5_IJlSB_lEEESI_SJ_NS4_8TiledMMAINS4_8MMA_AtomIJNS4_20SM100_MMA_F16BF16_SSISI_SI_fLi64ELi112ELNS4_4UMMA5MajorE0ELSO_0ELNSN_7ScaleInE0ELSP_0EEEEEENS4_6LayoutISC_NS5_IJNSA_ILi0EEEST_ST_EEEEENS5_IJNS4_10UnderscoreESW_SW_EEEEENS4_13SM90_TMA_LOADENS4_14ComposedLayoutINS4_7SwizzleILi3ELi4ELi3EEENS4_18smem_ptr_flag_bitsILi16EEENSS_INS5_IJNSA_ILi8EEESE_EEENS5_IJSE_SB_EEEEEEEvNS4_8identityESZ_S19_vS1A_EENS_8epilogue10collective18CollectiveEpilogueINS1C_23Sm100TmaWarpSpecializedILi2ELi1ELi56ELb1ELb0EEEJSH_NS5_IJNSS_ISE_SB_EENSS_ISF_SB_EEEEESI_SJ_SI_SJ_NS1C_6fusion15FusionCallbacksIS1G_NS1K_17LinearCombinationISI_fSI_fLNS_15FloatRoundStyleE2EEESH_S1J_JEEENS4_5SM1004TMEM4LOAD26SM100_TMEM_LOAD_16dp256b2xESZ_NS10_INS11_ILi1ELi4ELi3EEES14_NSS_INS5_IJS15_NSA_ILi16EEEEEENS5_IJS1V_SB_EEEEEEENS4_17SM75_U32x4_LDSM_NENS4_14SM90_TMA_STOREES1Z_NS4_17SM90_U32x4_STSM_NENS4_39AutoVectorizingCopyWithAssumedAlignmentILi128EEEEEEvvEEEEvNT_6ParamsE,@function
        .size           _ZN7cutlass13device_kernelINS_4gemm6kernel13GemmUniversalIN4cute5tupleIJiiiiEEENS1_10collective13CollectiveMmaINS1_35MainloopSm100TmaUmmaWarpSpecializedILi4ELi2ELi4ENS5_IJNS4_1CILi1EEESB_SB_EEEEENS5_IJNSA_ILi64EEENSA_ILi112EEENSA_ILi128EEEEEENS_10bfloat16_tENS5_IJlSB_lEEESI_SJ_NS4_8TiledMMAINS4_8MMA_AtomIJNS4_20SM100_MMA_F16BF16_SSISI_SI_fLi64ELi112ELNS4_4UMMA5MajorE0ELSO_0ELNSN_7ScaleInE0ELSP_0EEEEEENS4_6LayoutISC_NS5_IJNSA_ILi0EEEST_ST_EEEEENS5_IJNS4_10UnderscoreESW_SW_EEEEENS4_13SM90_TMA_LOADENS4_14ComposedLayoutINS4_7SwizzleILi3ELi4ELi3EEENS4_18smem_ptr_flag_bitsILi16EEENSS_INS5_IJNSA_ILi8EEESE_EEENS5_IJSE_SB_EEEEEEEvNS4_8identityESZ_S19_vS1A_EENS_8epilogue10collective18CollectiveEpilogueINS1C_23Sm100TmaWarpSpecializedILi2ELi1ELi56ELb1ELb0EEEJSH_NS5_IJNSS_ISE_SB_EENSS_ISF_SB_EEEEESI_SJ_SI_SJ_NS1C_6fusion15FusionCallbacksIS1G_NS1K_17LinearCombinationISI_fSI_fLNS_15FloatRoundStyleE2EEESH_S1J_JEEENS4_5SM1004TMEM4LOAD26SM100_TMEM_LOAD_16dp256b2xESZ_NS10_INS11_ILi1ELi4ELi3EEES14_NSS_INS5_IJS15_NSA_ILi16EEEEEENS5_IJS1V_SB_EEEEEEENS4_17SM75_U32x4_LDSM_NENS4_14SM90_TMA_STOREES1Z_NS4_17SM90_U32x4_STSM_NENS4_39AutoVectorizingCopyWithAssumedAlignmentILi128EEEEEEvvEEEEvNT_6ParamsE,(.L_x_143 - _ZN7cutlass13device_kernelINS_4gemm6kernel13GemmUniversalIN4cute5tupleIJiiiiEEENS1_10collective13CollectiveMmaINS1_35MainloopSm100TmaUmmaWarpSpecializedILi4ELi2ELi4ENS5_IJNS4_1CILi1EEESB_SB_EEEEENS5_IJNSA_ILi64EEENSA_ILi112EEENSA_ILi128EEEEEENS_10bfloat16_tENS5_IJlSB_lEEESI_SJ_NS4_8TiledMMAINS4_8MMA_AtomIJNS4_20SM100_MMA_F16BF16_SSISI_SI_fLi64ELi112ELNS4_4UMMA5MajorE0ELSO_0ELNSN_7ScaleInE0ELSP_0EEEEEENS4_6LayoutISC_NS5_IJNSA_ILi0EEEST_ST_EEEEENS5_IJNS4_10UnderscoreESW_SW_EEEEENS4_13SM90_TMA_LOADENS4_14ComposedLayoutINS4_7SwizzleILi3ELi4ELi3EEENS4_18smem_ptr_flag_bitsILi16EEENSS_INS5_IJNSA_ILi8EEESE_EEENS5_IJSE_SB_EEEEEEEvNS4_8identityESZ_S19_vS1A_EENS_8epilogue10collective18CollectiveEpilogueINS1C_23Sm100TmaWarpSpecializedILi2ELi1ELi56ELb1ELb0EEEJSH_NS5_IJNSS_ISE_SB_EENSS_ISF_SB_EEEEESI_SJ_SI_SJ_NS1C_6fusion15FusionCallbacksIS1G_NS1K_17LinearCombinationISI_fSI_fLNS_15FloatRoundStyleE2EEESH_S1J_JEEENS4_5SM1004TMEM4LOAD26SM100_TMEM_LOAD_16dp256b2xESZ_NS10_INS11_ILi1ELi4ELi3EEES14_NSS_INS5_IJS15_NSA_ILi16EEEEEENS5_IJS1V_SB_EEEEEEENS4_17SM75_U32x4_LDSM_NENS4_14SM90_TMA_STOREES1Z_NS4_17SM90_U32x4_STSM_NENS4_39AutoVectorizingCopyWithAssumedAlignmentILi128EEEEEEvvEEEEvNT_6ParamsE)
        .other          _ZN7cutlass13device_kernelINS_4gemm6kernel13GemmUniversalIN4cute5tupleIJiiiiEEENS1_10collective13CollectiveMmaINS1_35MainloopSm100TmaUmmaWarpSpecializedILi4ELi2ELi4ENS5_IJNS4_1CILi1EEESB_SB_EEEEENS5_IJNSA_ILi64EEENSA_ILi112EEENSA_ILi128EEEEEENS_10bfloat16_tENS5_IJlSB_lEEESI_SJ_NS4_8TiledMMAINS4_8MMA_AtomIJNS4_20SM100_MMA_F16BF16_SSISI_SI_fLi64ELi112ELNS4_4UMMA5MajorE0ELSO_0ELNSN_7ScaleInE0ELSP_0EEEEEENS4_6LayoutISC_NS5_IJNSA_ILi0EEEST_ST_EEEEENS5_IJNS4_10UnderscoreESW_SW_EEEEENS4_13SM90_TMA_LOADENS4_14ComposedLayoutINS4_7SwizzleILi3ELi4ELi3EEENS4_18smem_ptr_flag_bitsILi16EEENSS_INS5_IJNSA_ILi8EEESE_EEENS5_IJSE_SB_EEEEEEEvNS4_8identityESZ_S19_vS1A_EENS_8epilogue10collective18CollectiveEpilogueINS1C_23Sm100TmaWarpSpecializedILi2ELi1ELi56ELb1ELb0EEEJSH_NS5_IJNSS_ISE_SB_EENSS_ISF_SB_EEEEESI_SJ_SI_SJ_NS1C_6fusion15FusionCallbacksIS1G_NS1K_17LinearCombinationISI_fSI_fLNS_15FloatRoundStyleE2EEESH_S1J_JEEENS4_5SM1004TMEM4LOAD26SM100_TMEM_LOAD_16dp256b2xESZ_NS10_INS11_ILi1ELi4ELi3EEES14_NSS_INS5_IJS15_NSA_ILi16EEEEEENS5_IJS1V_SB_EEEEEEENS4_17SM75_U32x4_LDSM_NENS4_14SM90_TMA_STOREES1Z_NS4_17SM90_U32x4_STSM_NENS4_39AutoVectorizingCopyWithAssumedAlignmentILi128EEEEEEvvEEEEvNT_6ParamsE,@"STO_CUDA_ENTRY STV_DEFAULT"
_ZN7cutlass13device_kernelINS_4gemm6kernel13GemmUniversalIN4cute5tupleIJiiiiEEENS1_10collective13CollectiveMmaINS1_35MainloopSm100TmaUmmaWarpSpecializedILi4ELi2ELi4ENS5_IJNS4_1CILi1EEESB_SB_EEEEENS5_IJNSA_ILi64EEENSA_ILi112EEENSA_ILi128EEEEEENS_10bfloat16_tENS5_IJlSB_lEEESI_SJ_NS4_8TiledMMAINS4_8MMA_AtomIJNS4_20SM100_MMA_F16BF16_SSISI_SI_fLi64ELi112ELNS4_4UMMA5MajorE0ELSO_0ELNSN_7ScaleInE0ELSP_0EEEEEENS4_6LayoutISC_NS5_IJNSA_ILi0EEEST_ST_EEEEENS5_IJNS4_10UnderscoreESW_SW_EEEEENS4_13SM90_TMA_LOADENS4_14ComposedLayoutINS4_7SwizzleILi3ELi4ELi3EEENS4_18smem_ptr_flag_bitsILi16EEENSS_INS5_IJNSA_ILi8EEESE_EEENS5_IJSE_SB_EEEEEEEvNS4_8identityESZ_S19_vS1A_EENS_8epilogue10collective18CollectiveEpilogueINS1C_23Sm100TmaWarpSpecializedILi2ELi1ELi56ELb1ELb0EEEJSH_NS5_IJNSS_ISE_SB_EENSS_ISF_SB_EEEEESI_SJ_SI_SJ_NS1C_6fusion15FusionCallbacksIS1G_NS1K_17LinearCombinationISI_fSI_fLNS_15FloatRoundStyleE2EEESH_S1J_JEEENS4_5SM1004TMEM4LOAD26SM100_TMEM_LOAD_16dp256b2xESZ_NS10_INS11_ILi1ELi4ELi3EEES14_NSS_INS5_IJS15_NSA_ILi16EEEEEENS5_IJS1V_SB_EEEEEEENS4_17SM75_U32x4_LDSM_NENS4_14SM90_TMA_STOREES1Z_NS4_17SM90_U32x4_STSM_NENS4_39AutoVectorizingCopyWithAssumedAlignmentILi128EEEEEEvvEEEEvNT_6ParamsE:
[----:B------:R-:W1:Y:S01]  /*0000*/  LDC R1, c[0x0][0x37c] ;  /* 0x0000df00ff017b82 */ /* 0x000e620000000800 */
[----:B------:R-:W2:Y:S01]  /*0010*/  S2R R153, SR_TID.X ;  /* 0x0000000000997919 */ /* 0x000ea20000002100 */
[----:B------:R-:W3:Y:S01]  /*0020*/  LDCU.64 UR4, c[0x0][0x890] ;  /* 0x00011200ff0477ac */ /* 0x000ee20008000a00 */
[----:B------:R-:W-:Y:S02]  /*0030*/  PRMT R142, RZ, 0x7610, R142 ;  /* 0x00007610ff8e7816 */ /* 0x000fe4000000008e */
[----:B------:R-:W-:Y:S01]  /*0040*/  ELECT P5, URZ, PT ;  /* 0x0000000000ff782f */ /* 0x000fe200038a0000 */
[----:B------:R-:W4:Y:S01]  /*0050*/  LDCU.64 UR46, c[0x0][0x358] ;  /* 0x00006b00ff2e77ac */ /* 0x000f220008000a00 */
[----:B---3--:R-:W-:-:S04]  /*0060*/  UISETP.NE.U32.AND UP0, UPT, UR4, URZ, UPT ;  /* 0x000000ff0400728c */ /* 0x008fc8000bf05070 */
[----:B------:R-:W-:Y:S01]  /*0070*/  UISETP.NE.AND.EX UP0, UPT, UR5, URZ, UPT, UP0 ;  /* 0x000000ff0500728c */ /* 0x000fe2000bf05300 */
[----:B--2---:R-:W-:-:S05]  /*0080*/  SHF.R.U32.HI R147, RZ, 0x5, R153 ;  /* 0x00000005ff937819 */ /* 0x004fca0000011699 */
[----:B------:R-:W2:Y:S02]  /*0090*/  SHFL.IDX PT, R0, R147, RZ, 0x1f ;  /* 0x00001fff93007589 */ /* 0x000ea400000e0000 */
[----:B--2---:R-:W-:Y:S01]  /*00a0*/  R2UR UR8, R0 ;  /* 0x00000000000872ca */ /* 0x004fe200000e0000 */
[----:B-1--4-:R-:W-:-:S14]  /*00b0*/  BRA.U UP0, `(.L_x_0) ;  /* 0x00000001002c7547 */ /* 0x012fdc000b800000 */
[----:B------:R-:W1:Y:S02]  /*00c0*/  LDCU.64 UR6, c[0x0][0x888] ;  /* 0x00011100ff0677ac */ /* 0x000e640008000a00 */
[----:B-1----:R-:W-:-:S04]  /*00d0*/  UISETP.NE.U32.AND UP0, UPT, UR6, URZ, UPT ;  /* 0x000000ff0600728c */ /* 0x002fc8000bf05070 */
[----:B------:R-:W-:-:S09]  /*00e0*/  UISETP.NE.AND.EX UP0, UPT, UR7, URZ, UPT, UP0 ;  /* 0x000000ff0700728c */ /* 0x000fd2000bf05300 */
[----:B------:R-:W-:Y:S05]  /*00f0*/  BRA.U !UP0, `(.L_x_1) ;  /* 0x0000000108107547 */ /* 0x000fea000b800000 */
[----:B------:R-:W1:Y:S02]  /*0100*/  LDC.64 R2, c[0x0][0x888] ;  /* 0x00022200ff027b82 */ /* 0x000e640000000a00 */
[----:B-1----:R1:W5:Y:S01]  /*0110*/  LDG.E R83, desc[UR46][R2.64] ;  /* 0x0000002e02537981 */ /* 0x002362000c1e1900 */
[----:B------:R-:W-:Y:S01]  /*0120*/  HFMA2 R142, -RZ, RZ, 0, 5.9604644775390625e-08 ;  /* 0x00000001ff8e7431 */ /* 0x000fe200000001ff */
[----:B------:R-:W-:Y:S05]  /*0130*/  BRA `(.L_x_0) ;  /* 0x00000000000c7947 */ /* 0x000fea0003800000 */
.L_x_1:
[----:B------:R-:W1:Y:S01]  /*0140*/  LDCU UR6, c[0x0][0x880] ;  /* 0x00011000ff0677ac */ /* 0x000e620008000800 */
[----:B------:R-:W-:Y:S01]  /*0150*/  HFMA2 R142, -RZ, RZ, 0, 5.9604644775390625e-08 ;  /* 0x00000001ff8e7431 */ /* 0x000fe200000001ff */
[----:B-1----:R-:W-:-:S07]  /*0160*/  MOV R83, UR6 ;  /* 0x0000000600537c02 */ /* 0x002fce0008000f00 */
.L_x_0:
[----:B------:R-:W2:Y:S02]  /*0170*/  LDCU.64 UR6, c[0x0][0x8b0] ;  /* 0x00011600ff0677ac */ /* 0x000ea40008000a00 */
[----:B--2---:R-:W-:-:S04]  /*0180*/  UISETP.NE.U32.AND UP0, UPT, UR6, URZ, UPT ;  /* 0x000000ff0600728c */ /* 0x004fc8000bf05070 */
[----:B------:R-:W-:-:S09]  /*0190*/  UISETP.NE.AND.EX UP0, UPT, UR7, URZ, UPT, UP0 ;  /* 0x000000ff0700728c */ /* 0x000fd2000bf05300 */
[----:B------:R-:W-:Y:S05]  /*01a0*/  BRA.U UP0, `(.L_x_2) ;  /* 0x0000000100247547 */ /* 0x000fea000b800000 */
[----:B------:R-:W2:Y:S02]  /*01b0*/  LDCU.64 UR6, c[0x0][0x8a8] ;  /* 0x00011500ff0677ac */ /* 0x000ea40008000a00 */
[----:B--2---:R-:W-:-:S04]  /*01c0*/  UISETP.NE.U32.AND UP0, UPT, UR6, URZ, UPT ;  /* 0x000000ff0600728c */ /* 0x004fc8000bf05070 */
[----:B------:R-:W-:-:S09]  /*01d0*/  UISETP.NE.AND.EX UP0, UPT, UR7, URZ, UPT, UP0 ;  /* 0x000000ff0700728c */ /* 0x000fd2000bf05300 */
[----:B------:R-:W-:Y:S05]  /*01e0*/  BRA.U !UP0, `(.L_x_3) ;  /* 0x00000001080c7547 */ /* 0x000fea000b800000 */
[----:B-1----:R-:W1:Y:S02]  /*01f0*/  LDC.64 R2, c[0x0][0x8a8] ;  /* 0x00022a00ff027b82 */ /* 0x002e640000000a00 */
[----:B-1----:R2:W5:Y:S01]  /*0200*/  LDG.E R82, desc[UR46][R2.64] ;  /* 0x0000002e02527981 */ /* 0x002562000c1e1900 */
[----:B------:R-:W-:Y:S05]  /*0210*/  BRA `(.L_x_2) ;  /* 0x0000000000087947 */ /* 0x000fea0003800000 */
.L_x_3:
[----:B------:R-:W2:Y:S02]  /*0220*/  LDCU UR6, c[0x0][0x8a0] ;  /* 0x00011400ff0677ac */ /* 0x000ea40008000800 */
[----:B--2---:R-:W-:Y:S02]  /*0230*/  MOV R82, UR6 ;  /* 0x0000000600527c02 */ /* 0x004fe40008000f00 */
.L_x_2:
[----:B------:R-:W-:Y:S01]  /*0240*/  IMAD.U32 R0, RZ, RZ, UR8 ;  /* 0x00000008ff007e24 */ /* 0x000fe2000f8e00ff */
[----:B------:R-:W-:Y:S04]  /*0250*/  BSSY.RECONVERGENT B0, `(.L_x_4) ;  /* 0x000000c000007945 */ /* 0x000fe80003800200 */
[C---:B------:R-:W-:Y:S02]  /*0260*/  ISETP.NE.OR P1, PT, R0.reuse, 0x1, !P5 ;  /* 0x000000010000780c */ /* 0x040fe40006f25670 */
[----:B------:R-:W-:-:S11]  /*0270*/  ISETP.NE.OR P0, PT, R0, 0x3, !P5 ;  /* 0x000000030000780c */ /* 0x000fd60006f05670 */
[----:B------:R-:W-:Y:S05]  /*0280*/  @P1 BRA `(.L_x_5) ;  /* 0x0000000000201947 */ /* 0x000fea0003800000 */
[----:B------:R-:W3:Y:S02]  /*0290*/  LDCU.64 UR6, c[0x0][0x348] ;  /* 0x00006900ff0677ac */ /* 0x000ee40008000a00 */
[----:B---3--:R-:W-:Y:S02]  /*02a0*/  UIADD3 UR10, UP1, UPT, UR6, 0x80, URZ ;  /* 0x00000080060a7890 */ /* 0x008fe4000ff3e0ff */
[----:B------:R-:W-:Y:S02]  /*02b0*/  UIADD3 UR6, UP0, UPT, UR6, 0x180, URZ ;  /* 0x0000018006067890 */ /* 0x000fe4000ff1e0ff */
[----:B------:R-:W-:Y:S02]  /*02c0*/  UIADD3.X UR11, UPT, UPT, URZ, UR7, URZ, UP1, !UPT ;  /* 0x00000007ff0b7290 */ /* 0x000fe40008ffe4ff */
[----:B------:R-:W-:-:S07]  /*02d0*/  UIADD3.X UR7, UPT, UPT, URZ, UR7, URZ, UP0, !UPT ;  /* 0x00000007ff077290 */ /* 0x000fce00087fe4ff */
[----:B------:R3:W-:Y:S02]  /*02e0*/  UTMACCTL.PF [UR10] ;  /* 0x000000000a0079b9 */ /* 0x0007e40008040000 */
[----:B------:R3:W-:Y:S02]  /*02f0*/  UTMACCTL.PF [UR6] ;  /* 0x00000000060079b9 */ /* 0x0007e40008040000 */
[----:B---3--:R-:W-:Y:S01]  /*0300*/  NOP ;  /* 0x0000000000007918 */ /* 0x008fe20000000000 */
.L_x_5:
[----:B------:R-:W-:Y:S05]  /*0310*/  BSYNC.RECONVERGENT B0 ;  /* 0x0000000000007941 */ /* 0x000fea0003800200 */
.L_x_4:
[----:B------:R-:W-:Y:S04]  /*0320*/  BSSY.RECONVERGENT B0, `(.L_x_6) ;  /* 0x000000a000007945 */ /* 0x000fe80003800200 */
        /* <DEDUP_REMOVED lines=9> */
.L_x_7:
[----:B------:R-:W-:Y:S05]  /*03c0*/  BSYNC.RECONVERGENT B0 ;  /* 0x0000000000007941 */ /* 0x000fea0003800200 */
.L_x_6:
[----:B------:R-:W3:Y:S01]  /*03d0*/  LDCU.64 UR6, c[0x0][0x888] ;  /* 0x00011100ff0677ac */ /* 0x000ee20008000a00 */
[----:B------:R-:W-:Y:S02]  /*03e0*/  UISETP.EQ.U32.AND UP1, UPT, UR4, URZ, UPT ;  /* 0x000000ff0400728c */ /* 0x000fe4000bf22070 */
[----:B------:R-:W-:Y:S02]  /*03f0*/  UPLOP3.LUT UP2, UPT, UPT, UPT, UPT, 0x80, 0x8 ;  /* 0x000000000008789c */ /* 0x000fe40003f4f070 */
[----:B---3--:R-:W-:-:S04]  /*0400*/  UISETP.NE.U32.AND UP0, UPT, UR6, URZ, UPT ;  /* 0x000000ff0600728c */ /* 0x008fc8000bf05070 */
[----:B------:R-:W-:-:S04]  /*0410*/  UISETP.NE.AND.EX UP0, UPT, UR7, URZ, UPT, UP0 ;  /* 0x000000ff0700728c */ /* 0x000fc8000bf05300 */
[----:B------:R-:W-:-:S04]  /*0420*/  UISETP.EQ.OR.EX UP3, UPT, UR5, URZ, !UP0, UP1 ;  /* 0x000000ff0500728c */ /* 0x000fc8000c762710 */
[----:B------:R-:W-:-:S05]  /*0430*/  UP2UR UR44, UPR, URZ, 0x8 ;  /* 0x00000008ff2c7883 */ /* 0x000fca0008000000 */
[----:B------:R-:W-:Y:S07]  /*0440*/  BRA.U !UP3, `(.L_x_8) ;  /* 0x000000010b207547 */ /* 0x000fee000b800000 */
[----:B------:R-:W-:Y:S01]  /*0450*/  UISETP.NE.U32.AND UP2, UPT, UR4, URZ, UPT ;  /* 0x000000ff0400728c */ /* 0x000fe2000bf45070 */
[----:B-----5:R-:W-:Y:S01]  /*0460*/  FSETP.NEU.AND P0, PT, R83, RZ, PT ;  /* 0x000000ff5300720b */ /* 0x020fe20003f0d000 */
[----:B------:R-:W-:Y:S02]  /*0470*/  USEL UR4, URZ, 0xffffffff, UP0 ;  /* 0xffffffffff047887 */ /* 0x000fe40008000000 */
[----:B------:R-:W-:-:S10]  /*0480*/  UISETP.NE.AND.EX UP2, UPT, UR5, URZ, UPT, UP2 ;  /* 0x000000ff0500728c */ /* 0x000fd4000bf45320 */
[----:B------:R-:W-:Y:S01]  /*0490*/  VOTEU.ANY UP1, P0 ;  /* 0x0000000000ff7886 */ /* 0x000fe20000020100 */
[----:B------:R-:W-:-:S04]  /*04a0*/  @!UP2 USEL UR4, URZ, 0xffffffff, UP1 ;  /* 0xffffffffff04a887 */ /* 0x000fc80008800000 */
[----:B------:R-:W-:-:S04]  /*04b0*/  ULOP3.LUT UR4, UR4, 0x1, URZ, 0xc0, !UPT ;  /* 0x0000000104047892 */ /* 0x000fc8000f8ec0ff */
[----:B------:R-:W-:-:S11]  /*04c0*/  UISETP.NE.U32.AND UP2, UPT, UR4, 0x1, UPT ;  /* 0x000000010400788c */ /* 0x000fd6000bf45070 */
.L_x_8:
[----:B-12---:R-:W1:Y:S01]  /*04d0*/  SHFL.IDX PT, R2, R147, RZ, 0x1f ;  /* 0x00001fff93027589 */ /* 0x006e6200000e0000 */
[----:B------:R-:W-:-:S04]  /*04e0*/  UISETP.NE.AND UP1, UPT, UR8, 0x2, UPT ;  /* 0x000000020800788c */ /* 0x000fc8000bf25270 */
[----:B------:R-:W-:Y:S01]  /*04f0*/  USEL UR7, URZ, 0x1, UP1 ;  /* 0x00000001ff077887 */ /* 0x000fe20008800000 */
[----:B-1----:R-:W-:-:S13]  /*0500*/  ISETP.NE.AND P0, PT, R2, RZ, PT ;  /* 0x000000ff0200720c */ /* 0x002fda0003f05270 */
[----:B------:R-:W-:Y:S05]  /*0510*/  @P0 BRA `(.L_x_9) ;  /* 0x0000000000480947 */ /* 0x000fea0003800000 */
[----:B------:R-:W1:Y:S01]  /*0520*/  S2UR UR5, SR_CgaCtaId ;  /* 0x00000000000579c3 */ /* 0x000e620000008800 */
[----:B------:R-:W-:Y:S01]  /*0530*/  UMOV UR6, 0x400 ;  /* 0x0000040000067882 */ /* 0x000fe20000000000 */
[----:B------:R-:W-:Y:S01]  /*0540*/  UMOV UR4, 0x1 ;  /* 0x0000000100047882 */ /* 0x000fe20000000000 */
[----:B------:R-:W-:Y:S01]  /*0550*/  ELECT P0, URZ, PT ;  /* 0x0000000000ff782f */ /* 0x000fe20003800000 */
[----:B------:R-:W-:-:S04]  /*0560*/  UIADD3 UR10, UPT, UPT, -UR4, 0x100000, URZ ;  /* 0x00100000040a7890 */ /* 0x000fc8000fffe1ff */
[----:B------:R-:W-:Y:S02]  /*0570*/  USHF.L.U32 UR11, UR10, 0xb, URZ ;  /* 0x0000000b0a0b7899 */ /* 0x000fe400080006ff */
[----:B------:R-:W-:Y:S02]  /*0580*/  USHF.L.U32 UR10, UR10, 0x1, URZ ;  /* 0x000000010a0a7899 */ /* 0x000fe400080006ff */
[----:B-1----:R-:W-:Y:S01]  /*0590*/  ULEA UR5, UR5, UR6, 0x18 ;  /* 0x0000000605057291 */ /* 0x002fe2000f8ec0ff */
[----:B------:R-:W1:Y:S11]  /*05a0*/  FENCE.VIEW.ASYNC.S ;  /* 0x00000000000073c6 */ /* 0x000e760000000000 */
[----:B-1----:R1:W2:Y:S01]  /*05b0*/  SYNCS.EXCH.64 URZ, [UR5], UR10 ;  /* 0x0000000a05ff75b2 */ /* 0x0022a20008000100 */
[----:B------:R1:W3:Y:S01]  /*05c0*/  SYNCS.EXCH.64 URZ, [UR5+0x20], UR10 ;  /* 0x0000200a05ff75b2 */ /* 0x0002e20008000100 */
[----:B------:R1:W4:Y:S01]  /*05d0*/  SYNCS.EXCH.64 URZ, [UR5+0x8], UR10 ;  /* 0x0000080a05ff75b2 */ /* 0x0003220008000100 */
[----:B------:R1:W1:Y:S01]  /*05e0*/  SYNCS.EXCH.64 URZ, [UR5+0x28], UR10 ;  /* 0x0000280a05ff75b2 */ /* 0x0002620008000100 */
[----:B------:R1:W1:Y:S01]  /*05f0*/  SYNCS.EXCH.64 URZ, [UR5+0x10], UR10 ;  /* 0x0000100a05ff75b2 */ /* 0x0002620008000100 */
[----:B------:R1:W1:Y:S01]  /*0600*/  SYNCS.EXCH.64 URZ, [UR5+0x30], UR10 ;  /* 0x0000300a05ff75b2 */ /* 0x0002620008000100 */
[----:B------:R1:W1:Y:S01]  /*0610*/  SYNCS.EXCH.64 URZ, [UR5+0x18], UR10 ;  /* 0x0000180a05ff75b2 */ /* 0x0002620008000100 */
[----:B------:R1:W1:Y:S01]  /*0620*/  SYNCS.EXCH.64 URZ, [UR5+0x38], UR10 ;  /* 0x0000380a05ff75b2 */ /* 0x0002620008000100 */
[----:B------:R-:W-:Y:S01]  /*0630*/  NOP ;  /* 0x0000000000007918 */ /* 0x000fe20000000000 */
.L_x_9:
[----:B------:R-:W2:Y:S01]  /*0640*/  SHFL.IDX PT, R2, R147, RZ, 0x1f ;  /* 0x00001fff93027589 */ /* 0x000ea200000e0000 */
[----:B------:R-:W-:Y:S01]  /*0650*/  NOP ;  /* 0x0000000000007918 */ /* 0x000fe20000000000 */
[----:B--2---:R-:W-:-:S13]  /*0660*/  ISETP.NE.AND P0, PT, R2, 0x1, PT ;  /* 0x000000010200780c */ /* 0x004fda0003f05270 */
[----:B------:R-:W-:Y:S05]  /*0670*/  @P0 BRA `(.L_x_10) ;  /* 0x0000000000480947 */ /* 0x000fea0003800000 */
[----:B------:R-:W2:Y:S01]  /*0680*/  S2UR UR6, SR_CgaCtaId ;  /* 0x00000000000679c3 */ /* 0x000ea20000008800 */
[----:B------:R-:W-:Y:S01]  /*0690*/  UMOV UR9, 0x400 ;  /* 0x0000040000097882 */ /* 0x000fe20000000000 */
[----:B-1----:R-:W-:Y:S01]  /*06a0*/  UMOV UR5, 0x20 ;  /* 0x0000002000057882 */ /* 0x002fe20000000000 */
[----:B------:R-:W-:Y:S01]  /*06b0*/  UMOV UR4, 0x80 ;  /* 0x0000008000047882 */ /* 0x000fe20000000000 */
[----:B------:R-:W-:-:S04]  /*06c0*/  UIADD3 UR10, UPT, UPT, -UR5, 0x100000, URZ ;  /* 0x00100000050a7890 */ /* 0x000fc8000fffe1ff */
[----:B------:R-:W-:Y:S02]  /*06d0*/  USHF.L.U32 UR11, UR10, 0xb, URZ ;  /* 0x0000000b0a0b7899 */ /* 0x000fe400080006ff */
[----:B------:R-:W-:Y:S02]  /*06e0*/  USHF.L.U32 UR10, UR10, 0x1, URZ ;  /* 0x000000010a0a7899 */ /* 0x000fe400080006ff */
[----:B------:R-:W-:-:S04]  /*06f0*/  UIADD3 UR4, UPT, UPT, -UR4, 0x100000, URZ ;  /* 0x0010000004047890 */ /* 0x000fc8000fffe1ff */
[----:B------:R-:W-:Y:S02]  /*0700*/  USHF.L.U32 UR5, UR4, 0xb, URZ ;  /* 0x0000000b04057899 */ /* 0x000fe400080006ff */
[----:B------:R-:W-:Y:S01]  /*0710*/  USHF.L.U32 UR4, UR4, 0x1, URZ ;  /* 0x0000000104047899 */ /* 0x000fe200080006ff */
[----:B------:R-:W-:Y:S01]  /*0720*/  ELECT P0, URZ, PT ;  /* 0x0000000000ff782f */ /* 0x000fe20003800000 */
[----:B--2---:R-:W-:Y:S01]  /*0730*/  ULEA UR6, UR6, UR9, 0x18 ;  /* 0x0000000906067291 */ /* 0x004fe2000f8ec0ff */
[----:B------:R-:W1:Y:S11]  /*0740*/  FENCE.VIEW.ASYNC.S ;  /* 0x00000000000073c6 */ /* 0x000e760000000000 */
[----:B-1----:R2:W1:Y:S01]  /*0750*/  SYNCS.EXCH.64 URZ, [UR6+0x40], UR10 ;  /* 0x0000400a06ff75b2 */ /* 0x0024620008000100 */
[----:B------:R2:W1:Y:S01]  /*0760*/  SYNCS.EXCH.64 URZ, [UR6+0x50], UR4 ;  /* 0x0000500406ff75b2 */ /* 0x0004620008000100 */
[----:B------:R2:W1:Y:S01]  /*0770*/  SYNCS.EXCH.64 URZ, [UR6+0x48], UR10 ;  /* 0x0000480a06ff75b2 */ /* 0x0004620008000100 */
[----:B------:R2:W1:Y:S02]  /*0780*/  SYNCS.EXCH.64 URZ, [UR6+0x58], UR4 ;  /* 0x0000580406ff75b2 */ /* 0x0004640008000100 */
[----:B--2---:R-:W-:Y:S01]  /*0790*/  NOP ;  /* 0x0000000000007918 */ /* 0x004fe20000000000 */
.L_x_10:
[----:B------:R-:W2:Y:S01]  /*07a0*/  SHFL.IDX PT, R2, R147, RZ, 0x1f ;  /* 0x00001fff93027589 */ /* 0x000ea200000e0000 */
[----:B------:R-:W-:Y:S01]  /*07b0*/  NOP ;  /* 0x0000000000007918 */ /* 0x000fe20000000000 */
[----:B--2---:R-:W-:-:S13]  /*07c0*/  ISETP.NE.AND P0, PT, R2, 0x3, PT ;  /* 0x000000030200780c */ /* 0x004fda0003f05270 */
[----:B------:R-:W-:Y:S05]  /*07d0*/  @P0 BRA `(.L_x_11) ;  /* 0x0000000000300947 */ /* 0x000fea0003800000 */
[----:B-1----:R-:W1:Y:S01]  /*07e0*/  S2UR UR5, SR_CgaCtaId ;  /* 0x00000000000579c3 */ /* 0x002e620000008800 */
        /* <DEDUP_REMOVED lines=8> */
[----:B-1----:R2:W1:Y:S01]  /*0870*/  SYNCS.EXCH.64 URZ, [UR5+0x60], UR10 ;  /* 0x0000600a05ff75b2 */ /* 0x0024620008000100 */
[----:B------:R2:W1:Y:S02]  /*0880*/  SYNCS.EXCH.64 URZ, [UR5+0x68], UR10 ;  /* 0x0000680a05ff75b2 */ /* 0x0004640008000100 */
[----:B--2---:R-:W-:Y:S01]  /*0890*/  NOP ;  /* 0x0000000000007918 */ /* 0x004fe20000000000 */
.L_x_11:
[----:B------:R-:W2:Y:S01]  /*08a0*/  SHFL.IDX PT, R2, R147, RZ, 0x1f ;  /* 0x00001fff93027589 */ /* 0x000ea200000e0000 */
[----:B------:R-:W-:Y:S01]  /*08b0*/  NOP ;  /* 0x0000000000007918 */ /* 0x000fe20000000000 */
[----:B--2---:R-:W-:-:S13]  /*08c0*/  ISETP.NE.AND P0, PT, R2, 0x4, PT ;  /* 0x000000040200780c */ /* 0x004fda0003f05270 */
[----:B------:R-:W-:Y:S05]  /*08d0*/  @P0 BRA `(.L_x_12) ;  /* 0x00000000004c0947 */ /* 0x000fea0003800000 */
[----:B-1----:R-:W1:Y:S01]  /*08e0*/  S2UR UR5, SR_CgaCtaId ;  /* 0x00000000000579c3 */ /* 0x002e620000008800 */
[----:B------:R-:W-:Y:S01]  /*08f0*/  UMOV UR9, 0x100 ;  /* 0x0000010000097882 */ /* 0x000fe20000000000 */
[----:B------:R-:W-:Y:S01]  /*0900*/  UMOV UR6, 0x400 ;  /* 0x0000040000067882 */ /* 0x000fe20000000000 */
[----:B------:R-:W-:Y:S01]  /*0910*/  USEL UR9, UR9, 0xe0, UP2 ;  /* 0x000000e009097887 */ /* 0x000fe20009000000 */
[----:B------:R-:W-:Y:S01]  /*0920*/  UMOV UR4, 0x1 ;  /* 0x0000000100047882 */ /* 0x000fe20000000000 */
[----:B------:R-:W-:Y:S01]  /*0930*/  ELECT P0, URZ, PT ;  /* 0x0000000000ff782f */ /* 0x000fe20003800000 */
[----:B------:R-:W-:-:S04]  /*0940*/  UIADD3 UR10, UPT, UPT, -UR4, 0x100000, URZ ;  /* 0x00100000040a7890 */ /* 0x000fc8000fffe1ff */
[----:B------:R-:W-:Y:S02]  /*0950*/  USHF.L.U32 UR11, UR10, 0xb, URZ ;  /* 0x0000000b0a0b7899 */ /* 0x000fe400080006ff */
[----:B------:R-:W-:Y:S02]  /*0960*/  USHF.L.U32 UR10, UR10, 0x1, URZ ;  /* 0x000000010a0a7899 */ /* 0x000fe400080006ff */
[----:B------:R-:W-:-:S04]  /*0970*/  UIADD3 UR12, UPT, UPT, -UR9, 0x100000, URZ ;  /* 0x00100000090c7890 */ /* 0x000fc8000fffe1ff */
[----:B------:R-:W-:Y:S02]  /*0980*/  USHF.L.U32 UR13, UR12, 0xb, URZ ;  /* 0x0000000b0c0d7899 */ /* 0x000fe400080006ff */
[----:B------:R-:W-:Y:S02]  /*0990*/  USHF.L.U32 UR12, UR12, 0x1, URZ ;  /* 0x000000010c0c7899 */ /* 0x000fe400080006ff */
[----:B-1----:R-:W-:Y:S01]  /*09a0*/  ULEA UR5, UR5, UR6, 0x18 ;  /* 0x0000000605057291 */ /* 0x002fe2000f8ec0ff */
[----:B------:R-:W1:Y:S11]  /*09b0*/  FENCE.VIEW.ASYNC.S ;  /* 0x00000000000073c6 */ /* 0x000e760000000000 */
[----:B-1----:R2:W1:Y:S01]  /*09c0*/  SYNCS.EXCH.64 URZ, [UR5+0x70], UR10 ;  /* 0x0000700a05ff75b2 */ /* 0x0024620008000100 */
[----:B------:R2:W1:Y:S01]  /*09d0*/  SYNCS.EXCH.64 URZ, [UR5+0x80], UR12 ;  /* 0x0000800c05ff75b2 */ /* 0x0004620008000100 */
[----:B------:R2:W1:Y:S01]  /*09e0*/  SYNCS.EXCH.64 URZ, [UR5+0x78], UR10 ;  /* 0x0000780a05ff75b2 */ /* 0x0004620008000100 */
[----:B------:R2:W1:Y:S02]  /*09f0*/  SYNCS.EXCH.64 URZ, [UR5+0x88], UR12 ;  /* 0x0000880c05ff75b2 */ /* 0x0004640008000100 */
[----:B--2---:R-:W-:Y:S01]  /*0a00*/  NOP ;  /* 0x0000000000007918 */ /* 0x004fe20000000000 */
.L_x_12:
        /* <DEDUP_REMOVED lines=20> */
[----:B------:R2:W1:Y:S01]  /*0b50*/  SYNCS.EXCH.64 URZ, [UR6+0xb8], UR4 ;  /* 0x0000b80406ff75b2 */ /* 0x0004620008000100 */
[----:B------:R2:W1:Y:S01]  /*0b60*/  SYNCS.EXCH.64 URZ, [UR6+0xa0], UR10 ;  /* 0x0000a00a06ff75b2 */ /* 0x0004620008000100 */
[----:B------:R2:W1:Y:S01]  /*0b70*/  SYNCS.EXCH.64 URZ, [UR6+0xc0], UR4 ;  /* 0x0000c00406ff75b2 */ /* 0x0004620008000100 */
[----:B------:R2:W1:Y:S01]  /*0b80*/  SYNCS.EXCH.64 URZ, [UR6+0xa8], UR10 ;  /* 0x0000a80a06ff75b2 */ /* 0x0004620008000100 */
[----:B------:R2:W1:Y:S02]  /*0b90*/  SYNCS.EXCH.64 URZ, [UR6+0xc8], UR4 ;  /* 0x0000c80406ff75b2 */ /* 0x0004640008000100 */
[----:B--2---:R-:W-:Y:S01]  /*0ba0*/  NOP ;  /* 0x0000000000007918 */ /* 0x004fe20000000000 */
.L_x_13:
        /* <DEDUP_REMOVED lines=18> */
.L_x_14:
[----:B-1----:R-:W1:Y:S01]  /*0cd0*/  S2UR UR5, SR_CTAID.X ;  /* 0x00000000000579c3 */ /* 0x002e620000002500 */
[----:B------:R-:W-:-:S05]  /*0ce0*/  CS2R.32 R141, SR_CgaSize ;  /* 0x00000000008d7805 */ /* 0x000fca0000008a00 */
[----:B------:R-:W-:-:S05]  /*0cf0*/  IMAD R141, R141, -0xa0, RZ ;  /* 0xffffff608d8d7824 */ /* 0x000fca00078e02ff */
[----:B------:R-:W-:-:S14]  /*0d00*/  R2UR UR9, R141 ;  /* 0x000000008d0972ca */ /* 0x000fdc00000e0000 */
[----:B------:R-:W2:Y:S01]  /*0d10*/  LDCU UR9, c[0x0][UR9+0x2b0] ;  /* 0x00005600090977ac */ /* 0x000ea20008000800 */
[----:B------:R-:W-:Y:S01]  /*0d20*/  NOP ;  /* 0x0000000000007918 */ /* 0x000fe20000000000 */
[----:B------:R-:W-:-:S05]  /*0d30*/  CS2R.32 R141, SR_CgaSize ;  /* 0x00000000008d7805 */ /* 0x000fca0000008a00 */
[----:B------:R-:W-:-:S05]  /*0d40*/  IMAD R141, R141, -0xa0, RZ ;  /* 0xffffff608d8d7824 */ /* 0x000fca00078e02ff */
[----:B------:R-:W-:-:S14]  /*0d50*/  R2UR UR6, R141 ;  /* 0x000000008d0672ca */ /* 0x000fdc00000e0000 */
[----:B------:R-:W3:Y:S01]  /*0d60*/  LDCU UR6, c[0x0][UR6+0x2b4] ;  /* 0x00005680060677ac */ /* 0x000ee20008000800 */
[----:B------:R-:W4:Y:S08]  /*0d70*/  S2UR UR4, SR_CTAID.Y ;  /* 0x00000000000479c3 */ /* 0x000f300000002600 */
[----:B------:R-:W3:Y:S01]  /*0d80*/  LDC R10, c[0x0][0xb24] ;  /* 0x0002c900ff0a7b82 */ /* 0x000ee20000000800 */
[----:B-1----:R-:W-:-:S02]  /*0d90*/  I2FP.F32.U32 R139, UR5 ;  /* 0x00000005008b7c45 */ /* 0x002fc40008201000 */
[----:B------:R-:W-:-:S05]  /*0da0*/  CS2R.32 R3, SR_CgaSize ;  /* 0x0000000000037805 */ /* 0x000fca0000008a00 */
[----:B------:R-:W-:-:S06]  /*0db0*/  IMAD R3, R3, -0xa0, RZ ;  /* 0xffffff6003037824 */ /* 0x000fcc00078e02ff */
[----:B------:R-:W1:Y:S01]  /*0dc0*/  LDC R3, c[0x0][R3+0x2a0] ;  /* 0x0000a80003037b82 */ /* 0x000e620000000800 */
[----:B------:R-:W-:Y:S01]  /*0dd0*/  MOV R141, UR5 ;  /* 0x00000005008d7c02 */ /* 0x000fe20008000f00 */
[----:B--2---:R-:W-:Y:S01]  /*0de0*/  FMUL R139, R139, UR9 ;  /* 0x000000098b8b7c20 */ /* 0x004fe20008400000 */
[----:B----4-:R-:W-:Y:S02]  /*0df0*/  I2FP.F32.U32 R138, UR4 ;  /* 0x00000004008a7c45 */ /* 0x010fe40008201000 */
[----:B------:R-:W-:-:S05]  /*0e00*/  CS2R.32 R2, SR_CgaSize ;  /* 0x0000000000027805 */ /* 0x000fca0000008a00 */
[----:B------:R-:W-:-:S06]  /*0e10*/  IMAD R2, R2, -0xa0, RZ ;  /* 0xffffff6002027824 */ /* 0x000fcc00078e02ff */
[----:B------:R-:W2:Y:S01]  /*0e20*/  LDC R2, c[0x0][R2+0x2a4] ;  /* 0x0000a90002027b82 */ /* 0x000ea20000000800 */
[----:B------:R-:W-:Y:S01]  /*0e30*/  MOV R140, UR4 ;  /* 0x00000004008c7c02 */ /* 0x000fe20008000f00 */
[----:B------:R-:W4:Y:S01]  /*0e40*/  F2I.U32.TRUNC.NTZ R139, R139 ;  /* 0x0000008b008b7305 */ /* 0x000f22000020f000 */
[----:B---3--:R-:W-:-:S05]  /*0e50*/  FMUL R138, R138, UR6 ;  /* 0x000000068a8a7c20 */ /* 0x008fca0008400000 */
[----:B------:R-:W-:Y:S01]  /*0e60*/  BAR.SYNC.DEFER_BLOCKING 0x0 ;  /* 0x0000000000007b1d */ /* 0x000fe20000010000 */
[----:B------:R-:W-:-:S05]  /*0e70*/  ISETP.GE.AND P0, PT, R10, 0x1, PT ;  /* 0x000000010a00780c */ /* 0x000fca0003f06270 */
[----:B------:R-:W3:Y:S02]  /*0e80*/  F2I.U32.TRUNC.NTZ R138, R138 ;  /* 0x0000008a008a7305 */ /* 0x000ee4000020f000 */
[----:B------:R-:W2:Y:S01]  /*0e90*/  S2UR UR36, SR_CTAID.Z ;  /* 0x00000000002479c3 */ /* 0x000ea20000002700 */
[----:B----4-:R-:W-:-:S05]  /*0ea0*/  IADD3 R139, PT, PT, -R139, RZ, RZ ;  /* 0x000000ff8b8b7210 */ /* 0x010fca0007ffe1ff */
[----:B-1----:R-:W-:Y:S01]  /*0eb0*/  IMAD R139, R3, R139, UR5 ;  /* 0x00000005038b7e24 */ /* 0x002fe2000f8e028b */
[----:B---3--:R-:W-:-:S05]  /*0ec0*/  IADD3 R138, PT, PT, -R138, RZ, RZ ;  /* 0x000000ff8a8a7210 */ /* 0x008fca0007ffe1ff */
[----:B--2---:R-:W-:Y:S01]  /*0ed0*/  IMAD R138, R2, R138, UR4 ;  /* 0x00000004028a7e24 */ /* 0x004fe2000f8e028a */
[----:B------:R-:W-:Y:S06]  /*0ee0*/  @!P0 BRA `(.L_x_15) ;  /* 0x0000000000b88947 */ /* 0x000fec0003800000 */
[----:B------:R-:W1:Y:S01]  /*0ef0*/  LDC.64 R4, c[0x0][0xb18] ;  /* 0x0002c600ff047b82 */ /* 0x000e620000000a00 */
[----:B------:R-:W-:-:S07]  /*0f00*/  ISETP.NE.AND P0, PT, R10, 0x1, PT ;  /* 0x000000010a00780c */ /* 0x000fce0003f05270 */
[----:B------:R-:W2:Y:S08]  /*0f10*/  LDC R9, c[0x0][0xb0c] ;  /* 0x0002c300ff097b82 */ /* 0x000eb00000000800 */
[----:B------:R-:W3:Y:S08]  /*0f20*/  LDC R12, c[0x0][0x370] ;  /* 0x0000dc00ff0c7b82 */ /* 0x000ef00000000800 */
[----:B------:R-:W4:Y:S01]  /*0f30*/  LDC R11, c[0x0][0x374] ;  /* 0x0000dd00ff0b7b82 */ /* 0x000f220000000800 */
[----:B-1----:R-:W-:-:S07]  /*0f40*/  ISETP.NE.AND P1, PT, R4, 0x1, PT ;  /* 0x000000010400780c */ /* 0x002fce0003f25270 */
[----:B------:R-:W3:Y:S01]  /*0f50*/  LDC.64 R6, c[0x0][0xb10] ;  /* 0x0002c400ff067b82 */ /* 0x000ee20000000a00 */
[----:B--2---:R-:W-:-:S07]  /*0f60*/  ISETP.NE.AND P2, PT, R9, 0x1, PT ;  /* 0x000000010900780c */ /* 0x004fce0003f45270 */
[----:B------:R-:W1:Y:S08]  /*0f70*/  LDC R8, c[0x0][0xb20] ;  /* 0x0002c800ff087b82 */ /* 0x000e700000000800 */
[----:B------:R-:W2:Y:S01]  /*0f80*/  LDC.64 R2, c[0x0][0xb28] ;  /* 0x0002ca00ff027b82 */ /* 0x000ea20000000a00 */
[----:B----4-:R-:W-:-:S04]  /*0f90*/  IMAD.HI.U32 R13, R11, R5, RZ ;  /* 0x000000050b0d7227 */ /* 0x010fc800078e00ff */
[----:B------:R-:W-:-:S04]  /*0fa0*/  IMAD.HI.U32 R5, R140, R5, RZ ;  /* 0x000000058c057227 */ /* 0x000fc800078e00ff */
[----:B---3--:R-:W-:-:S05]  /*0fb0*/  IMAD.HI.U32 R14, R12, R6, RZ ;  /* 0x000000060c0e7227 */ /* 0x008fca00078e00ff */
[-C--:B------:R-:W-:Y:S01]  /*0fc0*/  @P2 SHF.R.U32.HI R12, RZ, R7.reuse, R14 ;  /* 0x00000007ff0c2219 */ /* 0x080fe2000001160e */
[----:B------:R-:W-:Y:S01]  /*0fd0*/  IMAD.HI.U32 R14, R141, R6, RZ ;  /* 0x000000068d0e7227 */ /* 0x000fe200078e00ff */
[-C--:B-1----:R-:W-:Y:S02]  /*0fe0*/  @P1 SHF.R.U32.HI R11, RZ, R8.reuse, R13 ;  /* 0x00000008ff0b1219 */ /* 0x082fe4000001160d */
[----:B------:R-:W-:Y:S02]  /*0ff0*/  SHF.R.U32.HI R5, RZ, R8, R5 ;  /* 0x00000008ff057219 */ /* 0x000fe40000011605 */
[----:B------:R-:W-:Y:S02]  /*1000*/  SHF.R.U32.HI R14, RZ, R7, R14 ;  /* 0x00000007ff0e7219 */ /* 0x000fe4000001160e */
[----:B------:R-:W-:Y:S01]  /*1010*/  SEL R5, R140, R5, !P1 ;  /* 0x000000058c057207 */ /* 0x000fe20004800000 */
[----:B--2---:R-:W-:Y:S01]  /*1020*/  IMAD.HI.U32 R13, R11, R2, RZ ;  /* 0x000000020b0d7227 */ /* 0x004fe200078e00ff */
[----:B------:R-:W-:-:S03]  /*1030*/  SEL R14, R141, R14, !P2 ;  /* 0x0000000e8d0e7207 */ /* 0x000fc60005000000 */
[----:B------:R-:W-:Y:S01]  /*1040*/  IMAD.HI.U32 R6, R12, R2, RZ ;  /* 0x000000020c067227 */ /* 0x000fe200078e00ff */
[----:B------:R-:W-:-:S04]  /*1050*/  @P0 SHF.R.U32.HI R11, RZ, R3, R13 ;  /* 0x00000003ff0b0219 */ /* 0x000fc8000001160d */
[----:B------:R-:W-:Y:S01]  /*1060*/  @P0 SHF.R.U32.HI R12, RZ, R3, R6 ;  /* 0x00000003ff0c0219 */ /* 0x000fe20000011606 */
[----:B------:R-:W-:-:S04]  /*1070*/  IMAD R11, R11, R10, RZ ;  /* 0x0000000a0b0b7224 */ /* 0x000fc800078e02ff */
[----:B------:R-:W-:Y:S01]  /*1080*/  IMAD R6, R12, R10, RZ ;  /* 0x0000000a0c067224 */ /* 0x000fe200078e02ff */
[----:B------:R-:W-:-:S04]  /*1090*/  ISETP.GE.AND P1, PT, R5, R11, PT ;  /* 0x0000000b0500720c */ /* 0x000fc80003f26270 */
[----:B------:R-:W-:Y:S01]  /*10a0*/  ISETP.GE.OR P1, PT, R14, R6, P1 ;  /* 0x000000060e00720c */ /* 0x000fe20000f26670 */
[----:B------:R-:W-:-:S05]  /*10b0*/  IMAD.HI.U32 R6, R5, R2, RZ ;  /* 0x0000000205067227 */ /* 0x000fca00078e00ff */
[----:B------:R-:W-:-:S04]  /*10c0*/  SHF.R.U32.HI R6, RZ, R3, R6 ;  /* 0x00000003ff067219 */ /* 0x000fc80000011606 */
[----:B------:R-:W-:-:S03]  /*10d0*/  SEL R6, R5, R6, !P0 ;  /* 0x0000000605067207 */ /* 0x000fc60004000000 */
[----:B------:R-:W-:Y:S01]  /*10e0*/  @!P1 IMAD.HI.U32 R7, R14, R2, RZ ;  /* 0x000000020e079227 */ /* 0x000fe200078e00ff */
[----:B------:R-:W-:-:S04]  /*10f0*/  IADD3 R2, PT, PT, -R6, RZ, RZ ;  /* 0x000000ff06027210 */ /* 0x000fc80007ffe1ff */
[----:B------:R-:W-:Y:S01]  /*1100*/  @!P1 SHF.R.U32.HI R3, RZ, R3, R7 ;  /* 0x00000003ff039219 */ /* 0x000fe20000011607 */
[----:B------:R-:W-:Y:S01]  /*1110*/  IMAD R2, R10, R2, R5 ;  /* 0x000000020a027224 */ /* 0x000fe200078e0205 */
[----:B------:R-:W-:Y:S02]  /*1120*/  IADD3 R7, PT, PT, -R5, RZ, RZ ;  /* 0x000000ff05077210 */ /* 0x000fe40007ffe1ff */
[----:B------:R-:W-:-:S03]  /*1130*/  @!P1 SEL R3, R14, R3, !P0 ;  /* 0x000000030e039207 */ /* 0x000fc60004000000 */
[----:B------:R-:W-:Y:S02]  /*1140*/  IMAD R7, R4, R7, R140 ;  /* 0x0000000704077224 */ /* 0x000fe400078e028c */
[--C-:B------:R-:W-:Y:S02]  /*1150*/  @!P1 IMAD.IADD R6, R6, 0x1, -R3.reuse ;  /* 0x0000000106069824 */ /* 0x100fe400078e0a03 */
[----:B------:R-:W-:Y:S01]  /*1160*/  @!P1 IMAD R3, R2, R12, R3 ;  /* 0x0000000c02039224 */ /* 0x000fe200078e0203 */
[----:B------:R-:W-:Y:S01]  /*1170*/  IADD3 R2, PT, PT, -R14, RZ, RZ ;  /* 0x000000ff0e027210 */ /* 0x000fe20007ffe1ff */
[----:B------:R-:W-:Y:S02]  /*1180*/  @!P1 IMAD R5, R6, R10, R14 ;  /* 0x0000000a06059224 */ /* 0x000fe400078e020e */
[----:B------:R-:W-:Y:S02]  /*1190*/  @!P1 IMAD.MOV.U32 R14, RZ, RZ, R3 ;  /* 0x000000ffff0e9224 */ /* 0x000fe400078e0003 */
[----:B------:R-:W-:-:S02]  /*11a0*/  IMAD R2, R9, R2, R141 ;  /* 0x0000000209027224 */ /* 0x000fc400078e028d */
[----:B------:R-:W-:Y:S02]  /*11b0*/  IMAD R140, R5, R4, R7 ;  /* 0x00000004058c7224 */ /* 0x000fe400078e0207 */
[----:B------:R-:W-:Y:S02]  /*11c0*/  IMAD R141, R14, R9, R2 ;  /* 0x000000090e8d7224 */ /* 0x000fe400078e0202 */
.L_x_15:
[----:B------:R-:W1:Y:S01]  /*11d0*/  LDCU UR4, c[0x0][0xb30] ;  /* 0x00016600ff0477ac */ /* 0x000e620008000800 */
[----:B------:R-:W2:Y:S08]  /*11e0*/  S2UR UR37, SR_CgaCtaId ;  /* 0x00000000002579c3 */ /* 0x000eb00000008800 */
[----:B------:R-:W3:Y:S01]  /*11f0*/  LDC R76, c[0x0][0xb24] ;  /* 0x0002c900ff4c7b82 */ /* 0x000ee20000000800 */
[----:B-1----:R-:W-:-:S09]  /*1200*/  UISETP.NE.AND UP1, UPT, UR4, 0x1, UPT ;  /* 0x000000010400788c */ /* 0x002fd2000bf25270 */
[----:B--2---:R-:W-:Y:S05]  /*1210*/  BRA.U UP1, `(.L_x_16) ;  /* 0x0000000101407547 */ /* 0x004fea000b800000 */
[----:B------:R-:W1:Y:S08]  /*1220*/  LDC.64 R4, c[0x0][0xb10] ;  /* 0x0002c400ff047b82 */ /* 0x000e700000000a00 */
[----:B------:R-:W2:Y:S08]  /*1230*/  LDC.64 R2, c[0x0][0xb18] ;  /* 0x0002c600ff027b82 */ /* 0x000eb00000000a00 */
[----:B------:R-:W4:Y:S08]  /*1240*/  LDC R6, c[0x0][0xb20] ;  /* 0x0002c800ff067b82 */ /* 0x000f300000000800 */
[----:B------:R-:W3:Y:S01]  /*1250*/  LDC R7, c[0x0][0xb0c] ;  /* 0x0002c300ff077b82 */ /* 0x000ee20000000800 */
[----:B-1----:R-:W-:-:S05]  /*1260*/  IMAD.HI.U32 R4, R141, R4, RZ ;  /* 0x000000048d047227 */ /* 0x002fca00078e00ff */
[----:B------:R-:W-:Y:S01]  /*1270*/  SHF.R.U32.HI R4, RZ, R5, R4 ;  /* 0x00000005ff047219 */ /* 0x000fe20000011604 */
[----:B--2---:R-:W-:Y:S01]  /*1280*/  IMAD.HI.U32 R3, R140, R3, RZ ;  /* 0x000000038c037227 */ /* 0x004fe200078e00ff */
[----:B------:R-:W-:-:S04]  /*1290*/  ISETP.NE.AND P0, PT, R2, 0x1, PT ;  /* 0x000000010200780c */ /* 0x000fc80003f05270 */
[----:B----4-:R-:W-:-:S04]  /*12a0*/  SHF.R.U32.HI R3, RZ, R6, R3 ;  /* 0x00000006ff037219 */ /* 0x010fc80000011603 */
[----:B------:R-:W-:Y:S02]  /*12b0*/  SEL R3, R140, R3, !P0 ;  /* 0x000000038c037207 */ /* 0x000fe40004000000 */
[----:B---3--:R-:W-:-:S04]  /*12c0*/  ISETP.NE.AND P1, PT, R7, 0x1, PT ;  /* 0x000000010700780c */ /* 0x008fc80003f25270 */
[----:B------:R-:W-:-:S05]  /*12d0*/  SEL R4, R141, R4, !P1 ;  /* 0x000000048d047207 */ /* 0x000fca0004800000 */
[----:B------:R-:W-:Y:S02]  /*12e0*/  IMAD.IADD R5, R3, 0x1, -R4 ;  /* 0x0000000103057824 */ /* 0x000fe400078e0a04 */
[----:B------:R-:W-:Y:S02]  /*12f0*/  IMAD.IADD R3, R4, 0x1, -R3 ;  /* 0x0000000104037824 */ /* 0x000fe400078e0a03 */
[----:B------:R-:W-:Y:S02]  /*1300*/  IMAD R141, R5, R7, R141 ;  /* 0x00000007058d7224 */ /* 0x000fe400078e028d */
[----:B------:R-:W-:-:S07]  /*1310*/  IMAD R140, R3, R2, R140 ;  /* 0x00000002038c7224 */ /* 0x000fce00078e028c */
.L_x_16:
[----:B------:R-:W-:Y:S01]  /*1320*/  BAR.SYNC.DEFER_BLOCKING 0x0 ;  /* 0x0000000000007b1d */ /* 0x000fe20000010000 */
[----:B------:R-:W-:Y:S01]  /*1330*/  UISETP.NE.AND UP1, UPT, UR8, 0x2, UPT ;  /* 0x000000020800788c */ /* 0x000fe2000bf25270 */
[----:B------:R-:W-:Y:S02]  /*1340*/  ISETP.NE.OR P5, PT, R0, 0x2, !P5 ;  /* 0x000000020000780c */ /* 0x000fe40006fa5670 */
[----:B------:R-:W-:-:S06]  /*1350*/  LOP3.LUT R2, R153, 0x1f, RZ, 0xc0, !PT ;  /* 0x0000001f99027812 */ /* 0x000fcc00078ec0ff */
[----:B------:R-:W-:Y:S05]  /*1360*/  BRA.U UP1, `(.L_x_17) ;  /* 0x0000001101b47547 */ /* 0x000fea000b800000 */
[----:B------:R-:W1:Y:S01]  /*1370*/  LDCU UR15, c[0x0][0x38c] ;  /* 0x00007180ff0f77ac */ /* 0x000e620008000800 */
[----:B------:R-:W2:Y:S01]  /*1380*/  LDC R8, c[0x0][0x370] ;  /* 0x0000dc00ff087b82 */ /* 0x000ea20000000800 */
[----:B------:R-:W-:Y:S01]  /*1390*/  PLOP3.LUT P1, PT, PT, PT, UP2, 0x80, 0x8 ;  /* 0x000000000008781c */ /* 0x000fe20003f2f028 */
[----:B------:R-:W-:Y:S01]  /*13a0*/  IMAD.MOV.U32 R15, RZ, RZ, 0x1 ;  /* 0x00000001ff0f7424 */ /* 0x000fe200078e00ff */
[----:B------:R-:W-:Y:S01]  /*13b0*/  ISETP.EQ.OR P4, PT, R2, RZ, P5 ;  /* 0x000000ff0200720c */ /* 0x000fe20002f82670 */
[----:B------:R-:W-:Y:S01]  /*13c0*/  IMAD.MOV.U32 R14, RZ, RZ, RZ ;  /* 0x000000ffff0e7224 */ /* 0x000fe200078e00ff */
[----:B------:R-:W-:Y:S02]  /*13d0*/  PLOP3.LUT P1, PT, P1, PT, PT, 0x8, 0x80 ;  /* 0x000000000080781c */ /* 0x000fe40000f2e170 */
[----:B------:R-:W-:Y:S01]  /*13e0*/  CS2R R12, SRZ ;  /* 0x00000000000c7805 */ /* 0x000fe2000001ff00 */
[----:B------:R-:W-:Y:S01]  /*13f0*/  IMAD.MOV.U32 R11, RZ, RZ, 0x1 ;  /* 0x00000001ff0b7424 */ /* 0x000fe200078e00ff */
[----:B------:R-:W4:Y:S01]  /*1400*/  LDC R0, c[0x0][0x374] ;  /* 0x0000dd00ff007b82 */ /* 0x000f220000000800 */
[----:B------:R-:W2:Y:S01]  /*1410*/  LDCU.64 UR30, c[0x0][0x348] ;  /* 0x00006900ff1e77ac */ /* 0x000ea20008000a00 */
[----:B------:R-:W-:Y:S01]  /*1420*/  UMOV UR13, URZ ;  /* 0x000000ff000d7c82 */ /* 0x000fe20008000000 */
[----:B-1----:R-:W-:-:S04]  /*1430*/  UIADD3 UR5, UPT, UPT, UR15, 0x7f, URZ ;  /* 0x0000007f0f057890 */ /* 0x002fc8000fffe0ff */
[----:B------:R-:W-:-:S04]  /*1440*/  USHF.R.S32.HI UR4, URZ, 0x1f, UR5 ;  /* 0x0000001fff047899 */ /* 0x000fc80008011405 */
[----:B------:R-:W-:-:S04]  /*1450*/  ULEA.HI UR4, UR4, UR5, URZ, 0x7 ;  /* 0x0000000504047291 */ /* 0x000fc8000f8f38ff */
[----:B------:R-:W-:Y:S02]  /*1460*/  USHF.R.S32.HI UR22, URZ, 0x7, UR4 ;  /* 0x00000007ff167899 */ /* 0x000fe40008011404 */
[----:B------:R-:W-:Y:S02]  /*1470*/  UIADD3 UR4, UPT, UPT, UR15, -0x1, URZ ;  /* 0xffffffff0f047890 */ /* 0x000fe4000fffe0ff */
[----:B------:R-:W-:Y:S02]  /*1480*/  UISETP.LT.U32.AND UP0, UPT, UR22, 0x4, UPT ;  /* 0x000000041600788c */ /* 0x000fe4000bf01070 */
[----:B------:R-:W-:Y:S02]  /*1490*/  UISETP.GE.U32.AND UP1, UPT, UR4, -0xff, UPT ;  /* 0xffffff010400788c */ /* 0x000fe4000bf26070 */
[----:B------:R-:W-:Y:S02]  /*14a0*/  USEL UR21, UR22, 0x4, UP0 ;  /* 0x0000000416157887 */ /* 0x000fe40008000000 */
[----:B------:R-:W-:-:S02]  /*14b0*/  UIADD3 UR15, UPT, UPT, UR15, 0xfe, URZ ;  /* 0x000000fe0f0f7890 */ /* 0x000fc4000fffe0ff */
[----:B------:R-:W-:Y:S02]  /*14c0*/  UIADD3 UR7, UPT, UPT, UR21, -0x1, URZ ;  /* 0xffffffff15077890 */ /* 0x000fe4000fffe0ff */
[----:B------:R-:W-:-:S03]  /*14d0*/  UIADD3 UR14, UPT, UPT, UR22, -UR21, URZ ;  /* 0x80000015160e7290 */ /* 0x000fc6000fffe0ff */
[----:B------:R-:W-:-:S04]  /*14e0*/  @UP1 UIADD3 UR7, UPT, UPT, UR21, URZ, URZ ;  /* 0x000000ff15071290 */ /* 0x000fc8000fffe0ff */
[----:B--2---:R-:W-:-:S12]  /*14f0*/  UIADD3 UR7, UPT, UPT, UR7, 0x1, URZ ;  /* 0x0000000107077890 */ /* 0x004fd8000fffe0ff */
.L_x_35:
[----:B------:R-:W-:Y:S01]  /*1500*/  UISETP.NE.AND UP0, UPT, UR37, URZ, UPT ;  /* 0x000000ff2500728c */ /* 0x000fe2000bf05270 */
[----:B------:R-:W1:Y:S08]  /*1510*/  S2UR UR37, SR_CgaCtaId ;  /* 0x00000000002579c3 */ /* 0x000e700000008800 */
[----:B------:R-:W-:Y:S05]  /*1520*/  BRA.U UP0, `(.L_x_18) ;  /* 0x0000000100347547 */ /* 0x000fea000b800000 */
[----:B------:R-:W2:Y:S01]  /*1530*/  S2R R2, SR_CgaCtaId ;  /* 0x0000000000027919 */ /* 0x000ea20000008800 */
[----:B------:R-:W-:-:S04]  /*1540*/  MOV R3, 0x400 ;  /* 0x0000040000037802 */ /* 0x000fc80000000f00 */
[----:B--2---:R-:W-:Y:S02]  /*1550*/  LEA R2, R2, R3, 0x18 ;  /* 0x0000000302027211 */ /* 0x004fe400078ec0ff */
[----:B------:R-:W-:-:S03]  /*1560*/  SHF.L.U32 R3, R11, 0x1f, RZ ;  /* 0x0000001f0b037819 */ /* 0x000fc600000006ff */
[----:B------:R-:W-:-:S04]  /*1570*/  IMAD R2, R12, 0x8, R2 ;  /* 0x000000080c027824 */ /* 0x000fc800078e0202 */
[----:B------:R-:W2:Y:S02]  /*1580*/  SYNCS.PHASECHK.TRANS64.TRYWAIT P0, [R2+URZ+0xe0], R3 ;  /* 0x0000e003020075a7 */ /* 0x000ea400080011ff */
[----:B--2---:R-:W-:Y:S05]  /*1590*/  @!P0 BRA `(.L_x_19) ;  /* 0x0000006400508947 */ /* 0x004fea0003800000 */
.L_x_108:
[----:B------:R-:W-:Y:S01]  /*15a0*/  VIADD R12, R12, 0x1 ;  /* 0x000000010c0c7836 */ /* 0x000fe20000000000 */
[----:B------:R2:W-:Y:S04]  /*15b0*/  SYNCS.ARRIVE.TRANS64.A1T0 RZ, [R2+URZ+0xd0], RZ ;  /* 0x0000d0ff02ff79a7 */ /* 0x0005e800081000ff */
[----:B------:R-:W-:-:S04]  /*15c0*/  ISETP.NE.AND P0, PT, R12, 0x2, PT ;  /* 0x000000020c00780c */ /* 0x000fc80003f05270 */
[----:B------:R-:W-:Y:S02]  /*15d0*/  SEL R12, R12, RZ, P0 ;  /* 0x000000ff0c0c7207 */ /* 0x000fe40000000000 */
[----:B--2---:R-:W-:-:S04]  /*15e0*/  SEL R2, RZ, 0x1, P0 ;  /* 0x00000001ff027807 */ /* 0x004fc80000000000 */
[----:B------:R-:W-:-:S07]  /*15f0*/  LOP3.LUT R11, R11, R2, RZ, 0x3c, !PT ;  /* 0x000000020b0b7212 */ /* 0x000fce00078e3cff */
.L_x_18:
[----:B------:R-:W-:Y:S01]  /*1600*/  UMOV UR4, 0x400 ;  /* 0x0000040000047882 */ /* 0x000fe20000000000 */
[----:B------:R-:W-:Y:S01]  /*1610*/  SHF.L.U32 R2, R15, 0x1f, RZ ;  /* 0x0000001f0f027819 */ /* 0x000fe200000006ff */
[----:B-1----:R-:W-:Y:S01]  /*1620*/  ULEA UR4, UR37, UR4, 0x18 ;  /* 0x0000000425047291 */ /* 0x002fe2000f8ec0ff */
[----:B------:R-:W-:Y:S01]  /*1630*/  R2UR UR35, R141 ;  /* 0x000000008d2372ca */ /* 0x000fe200000e0000 */
[----:B------:R-:W-:Y:S01]  /*1640*/  UISETP.GE.U32.AND UP0, UPT, UR15, 0xff, UPT ;  /* 0x000000ff0f00788c */ /* 0x000fe2000bf06070 */
[----:B------:R-:W-:Y:S01]  /*1650*/  R2UR UR19, R140 ;  /* 0x000000008c1372ca */ /* 0x000fe200000e0000 */
[----:B------:R-:W-:Y:S01]  /*1660*/  ULEA UR5, UR13, UR4, 0x3 ;  /* 0x000000040d057291 */ /* 0x000fe2000f8e18ff */
[----:B------:R-:W-:-:S08]  /*1670*/  UMOV UR23, URZ ;  /* 0x000000ff00177c82 */ /* 0x000fd00008000000 */
[----:B------:R1:W2:Y:S01]  /*1680*/  SYNCS.PHASECHK.TRANS64.TRYWAIT P0, [UR5+0x20], R2 ;  /* 0x00002002ff0075a7 */ /* 0x0002a20008001105 */
[----:B------:R-:W-:Y:S02]  /*1690*/  USHF.L.U32 UR35, UR35, 0x6, URZ ;  /* 0x0000000623237899 */ /* 0x000fe400080006ff */
[----:B------:R-:W-:Y:S01]  /*16a0*/  UIMAD UR19, UR19, 0x70, URZ ;  /* 0x00000070131378a4 */ /* 0x000fe2000f8e02ff */
[----:B------:R-:W-:Y:S11]  /*16b0*/  BRA.U !UP0, `(.L_x_20) ;  /* 0x0000000108d87547 */ /* 0x000ff6000b800000 */
[----:B------:R-:W-:Y:S01]  /*16c0*/  UMOV UR29, URZ ;  /* 0x000000ff001d7c82 */ /* 0x000fe20008000000 */
[----:B------:R-:W-:-:S05]  /*16d0*/  UMOV UR6, UR13 ;  /* 0x0000000d00067c82 */ /* 0x000fca0008000000 */
.L_x_25:
[----:B--2---:R-:W-:Y:S01]  /*16e0*/  @!P5 MOV R3, 0xb000 ;  /* 0x0000b0000003d802 */ /* 0x004fe20000000f00 */
[----:B-1----:R-:W-:Y:S01]  /*16f0*/  ULEA UR33, UR6, UR4, 0x3 ;  /* 0x0000000406217291 */ /* 0x002fe2000f8e18ff */
[----:B--2---:R-:W-:Y:S11]  /*1700*/  @P0 BRA `(.L_x_21) ;  /* 0x00000000000c0947 */ /* 0x004ff60003800000 */
[----:B------:R-:W-:Y:S04]  /*1710*/  SHF.L.U32 R4, R15, 0x1f, RZ ;  /* 0x0000001f0f047819 */ /* 0x000fe800000006ff */
[----:B------:R-:W2:Y:S02]  /*1720*/  SYNCS.PHASECHK.TRANS64.TRYWAIT P0, [UR33+0x20], R4 ;  /* 0x00002004ff0075a7 */ /* 0x000ea40008001121 */
[----:B--2---:R-:W-:Y:S05]  /*1730*/  @!P0 BRA `(.L_x_22) ;  /* 0x0000006000fc8947 */ /* 0x004fea0003800000 */
.L_x_21:
[----:B------:R2:W-:Y:S01]  /*1740*/  @!P5 SYNCS.ARRIVE.TRANS64 RZ, [UR33], R3 ;  /* 0x00000003ffffd9a7 */ /* 0x0005e20008000021 */
[----:B------:R-:W-:Y:S04]  /*1750*/  BSSY.RECONVERGENT B0, `(.L_x_23) ;  /* 0x0000003000007945 */ /* 0x000fe80003800200 */
[----:B------:R-:W-:Y:S05]  /*1760*/  @P4 BRA `(.L_x_24) ;  /* 0x0000000000044947 */ /* 0x000fea0003800000 */
[----:B------:R-:W-:Y:S05]  /*1770*/  BPT.TRAP 0x1 ;  /* 0x000000040000795c */ /* 0x000fea0000300000 */
.L_x_24:
[----:B------:R-:W-:Y:S05]  /*1780*/  BSYNC.RECONVERGENT B0 ;  /* 0x0000000000007941 */ /* 0x000fea0003800200 */
.L_x_23:
[----:B------:R-:W-:Y:S02]  /*1790*/  UIADD3 UR13, UPT, UPT, UR6, 0x1, URZ ;  /* 0x00000001060d7890 */ /* 0x000fe4000fffe0ff */
[----:B------:R-:W-:Y:S02]  /*17a0*/  UIADD3 UR42, UP1, UPT, UR30, 0x80, URZ ;  /* 0x000000801e2a7890 */ /* 0x000fe4000ff3e0ff */
[----:B------:R-:W-:Y:S02]  /*17b0*/  UISETP.NE.AND UP0, UPT, UR13, 0x4, UPT ;  /* 0x000000040d00788c */ /* 0x000fe4000bf05270 */
[----:B------:R-:W-:Y:S02]  /*17c0*/  ULEA UR24, UR6, UR4, 0xe ;  /* 0x0000000406187291 */ /* 0x000fe4000f8e70ff */
[----:B------:R-:W-:Y:S02]  /*17d0*/  USEL UR9, URZ, 0x1, UP0 ;  /* 0x00000001ff097887 */ /* 0x000fe40008000000 */
[----:B------:R-:W-:Y:S02]  /*17e0*/  USEL UR13, UR13, URZ, UP0 ;  /* 0x000000ff0d0d7287 */ /* 0x000fe40008000000 */
[----:B------:R-:W-:Y:S02]  /*17f0*/  USHF.L.U32 UR34, UR29, 0x7, URZ ;  /* 0x000000071d227899 */ /* 0x000fe400080006ff */
[----:B------:R-:W-:Y:S01]  /*1800*/  ULEA UR8, UR13, UR4, 0x3 ;  /* 0x000000040d087291 */ /* 0x000fe2000f8e18ff */
[----:B------:R-:W-:Y:S01]  /*1810*/  LOP3.LUT R15, R15, UR9, RZ, 0x3c, !PT ;  /* 0x000000090f0f7c12 */ /* 0x000fe2000f8e3cff */
[----:B------:R-:W-:Y:S02]  /*1820*/  UIADD3.X UR43, UPT, UPT, URZ, UR31, URZ, UP1, !UPT ;  /* 0x0000001fff2b7290 */ /* 0x000fe40008ffe4ff */
[----:B------:R-:W-:Y:S01]  /*1830*/  UIADD3 UR32, UPT, UPT, UR24, 0x7300, URZ ;  /* 0x0000730018207890 */ /* 0x000fe2000fffe0ff */
[----:B-1----:R-:W-:Y:S01]  /*1840*/  SHF.L.U32 R2, R15, 0x1f, RZ ;  /* 0x0000001f0f027819 */ /* 0x002fe200000006ff */
[----:B------:R-:W-:Y:S01]  /*1850*/  UIADD3 UR26, UPT, UPT, UR34, 0x40, URZ ;  /* 0x00000040221a7890 */ /* 0x000fe2000fffe0ff */
[----:B------:R-:W-:Y:S02]  /*1860*/  UMOV UR40, 0x0 ;  /* 0x0000000000287882 */ /* 0x000fe40000000000 */
[----:B------:R1:W1:Y:S01]  /*1870*/  SYNCS.PHASECHK.TRANS64.TRYWAIT P0, [UR8+0x20], R2 ;  /* 0x00002002ff0075a7 */ /* 0x0002620008001108 */
[----:B------:R-:W-:Y:S01]  /*1880*/  UMOV UR41, 0x10000000 ;  /* 0x1000000000297882 */ /* 0x000fe20000000000 */
[----:B------:R-:W-:Y:S02]  /*1890*/  UIADD3 UR24, UPT, UPT, UR24, 0x9300, URZ ;  /* 0x0000930018187890 */ /* 0x000fe4000fffe0ff */
[----:B------:R1:W-:Y:S01]  /*18a0*/  UTMALDG.3D [UR32], [UR42], desc[UR40] ;  /* 0x000028202a0075b4 */ /* 0x0003e20008011000 */
[----:B------:R-:W-:Y:S02]  /*18b0*/  UIADD3 UR38, UP0, UPT, UR30, 0x180, URZ ;  /* 0x000001801e267890 */ /* 0x000fe4000ff1e0ff */
[----:B------:R-:W-:Y:S01]  /*18c0*/  UIMAD UR5, UR6, 0x7000, UR4 ;  /* 0x00007000060578a4 */ /* 0x000fe2000f8e0204 */
[----:B------:R-:W-:Y:S01]  /*18d0*/  UMOV UR25, UR33 ;  /* 0x0000002100197c82 */ /* 0x000fe20008000000 */
[----:B------:R-:W-:Y:S01]  /*18e0*/  UMOV UR27, UR35 ;  /* 0x00000023001b7c82 */ /* 0x000fe20008000000 */
[----:B------:R-:W-:Y:S01]  /*18f0*/  UMOV UR28, UR36 ;  /* 0x00000024001c7c82 */ /* 0x000fe20008000000 */
[----:B------:R-:W-:Y:S01]  /*1900*/  UIADD3.X UR39, UPT, UPT, URZ, UR31, URZ, UP0, !UPT ;  /* 0x0000001fff277290 */ /* 0x000fe200087fe4ff */
[----:B------:R1:W-:Y:S01]  /*1910*/  UTMALDG.3D [UR24], [UR42], desc[UR40] ;  /* 0x000028182a0075b4 */ /* 0x0003e20008011000 */
[----:B------:R-:W-:Y:S01]  /*1920*/  UIADD3 UR16, UPT, UPT, UR5, 0x17300, URZ ;  /* 0x0001730005107890 */ /* 0x000fe2000fffe0ff */
[----:B------:R-:W-:Y:S01]  /*1930*/  UMOV UR17, UR33 ;  /* 0x0000002100117c82 */ /* 0x000fe20008000000 */
[----:B------:R-:W-:Y:S01]  /*1940*/  UMOV UR20, UR36 ;  /* 0x0000002400147c82 */ /* 0x000fe20008000000 */
[----:B------:R-:W-:Y:S01]  /*1950*/  UMOV UR18, UR34 ;  /* 0x0000002200127c82 */ /* 0x000fe20008000000 */
[----:B------:R-:W-:Y:S01]  /*1960*/  UIADD3 UR8, UPT, UPT, UR5, 0x1ab00, URZ ;  /* 0x0001ab0005087890 */ /* 0x000fe2000fffe0ff */
[----:B------:R-:W-:Y:S01]  /*1970*/  UMOV UR11, UR19 ;  /* 0x00000013000b7c82 */ /* 0x000fe20008000000 */
[----:B------:R-:W-:Y:S03]  /*1980*/  UMOV UR12, UR36 ;  /* 0x00000024000c7c82 */ /* 0x000fe60008000000 */
[----:B------:R1:W-:Y:S01]  /*1990*/  UTMALDG.3D [UR16], [UR38], desc[UR40] ;  /* 0x00002810260075b4 */ /* 0x0003e20008011000 */
[----:B------:R-:W-:Y:S01]  /*19a0*/  UIADD3 UR29, UPT, UPT, UR29, 0x1, URZ ;  /* 0x000000011d1d7890 */ /* 0x000fe2000fffe0ff */
[----:B------:R-:W-:Y:S01]  /*19b0*/  UMOV UR9, UR33 ;  /* 0x0000002100097c82 */ /* 0x000fe20008000000 */
[----:B------:R-:W-:Y:S02]  /*19c0*/  UMOV UR10, UR26 ;  /* 0x0000001a000a7c82 */ /* 0x000fe40008000000 */
[----:B------:R-:W-:Y:S01]  /*19d0*/  UISETP.NE.AND UP0, UPT, UR29, UR7, UPT ;  /* 0x000000071d00728c */ /* 0x000fe2000bf05270 */
[----:B------:R-:W-:Y:S01]  /*19e0*/  UMOV UR23, UR7 ;  /* 0x0000000700177c82 */ /* 0x000fe20008000000 */
[----:B------:R1:W-:Y:S01]  /*19f0*/  UTMALDG.3D [UR8], [UR38], desc[UR40] ;  /* 0x00002808260075b4 */ /* 0x0003e20008011000 */
[----:B------:R-:W-:Y:S06]  /*1a00*/  UMOV UR6, UR13 ;  /* 0x0000000d00067c82 */ /* 0x000fec0008000000 */
[----:B------:R-:W-:Y:S05]  /*1a10*/  BRA.U UP0, `(.L_x_25) ;  /* 0xfffffffd00307547 */ /* 0x000fea000b83ffff */
.L_x_20:
[----:B------:R-:W-:Y:S01]  /*1a20*/  ULEA UR5, UR13, UR4, 0x3 ;  /* 0x000000040d057291 */ /* 0x000fe2000f8e18ff */
[----:B-1----:R-:W-:Y:S01]  /*1a30*/  SHF.L.U32 R2, R15, 0x1f, RZ ;  /* 0x0000001f0f027819 */ /* 0x002fe200000006ff */
[----:B------:R-:W-:Y:S01]  /*1a40*/  @!P1 SYNCS.ARRIVE.TRANS64.A1T0 RZ, [UR4+0x68], RZ ;  /* 0x000068ffffff99a7 */ /* 0x000fe20008100004 */
[----:B------:R-:W-:-:S06]  /*1a50*/  UISETP.GT.AND UP0, UPT, UR22, UR21, UPT ;  /* 0x000000151600728c */ /* 0x000fcc000bf04270 */
[----:B--2---:R1:W2:Y:S03]  /*1a60*/  SYNCS.PHASECHK.TRANS64.TRYWAIT P0, [UR5+0x20], R2 ;  /* 0x00002002ff0075a7 */ /* 0x0042a60008001105 */
[----:B------:R-:W-:Y:S05]  /*1a70*/  BRA.U !UP0, `(.L_x_26) ;  /* 0x0000000108d47547 */ /* 0x000fea000b800000 */
[----:B------:R-:W-:Y:S01]  /*1a80*/  UIADD3 UR29, UPT, UPT, UR14, UR23, URZ ;  /* 0x000000170e1d7290 */ /* 0x000fe2000fffe0ff */
[----:B------:R-:W-:-:S11]  /*1a90*/  UMOV UR6, UR13 ;  /* 0x0000000d00067c82 */ /* 0x000fd60008000000 */
.L_x_31:
[----:B--2---:R-:W-:Y:S01]  /*1aa0*/  @!P5 MOV R3, 0xb000 ;  /* 0x0000b0000003d802 */ /* 0x004fe20000000f00 */
[----:B-1----:R-:W-:Y:S01]  /*1ab0*/  ULEA UR33, UR6, UR4, 0x3 ;  /* 0x0000000406217291 */ /* 0x002fe2000f8e18ff */
[----:B--2---:R-:W-:Y:S11]  /*1ac0*/  @P0 BRA `(.L_x_27) ;  /* 0x00000000000c0947 */ /* 0x004ff60003800000 */
[----:B------:R-:W-:Y:S04]  /*1ad0*/  SHF.L.U32 R4, R15, 0x1f, RZ ;  /* 0x0000001f0f047819 */ /* 0x000fe800000006ff */
[----:B------:R-:W2:Y:S02]  /*1ae0*/  SYNCS.PHASECHK.TRANS64.TRYWAIT P0, [UR33+0x20], R4 ;  /* 0x00002004ff0075a7 */ /* 0x000ea40008001121 */
[----:B--2---:R-:W-:Y:S05]  /*1af0*/  @!P0 BRA `(.L_x_28) ;  /* 0x0000006000248947 */ /* 0x004fea0003800000 */
.L_x_27:
[----:B------:R2:W-:Y:S01]  /*1b00*/  @!P5 SYNCS.ARRIVE.TRANS64 RZ, [UR33], R3 ;  /* 0x00000003ffffd9a7 */ /* 0x0005e20008000021 */
[----:B------:R-:W-:Y:S04]  /*1b10*/  BSSY.RECONVERGENT B0, `(.L_x_29) ;  /* 0x0000003000007945 */ /* 0x000fe80003800200 */
[----:B------:R-:W-:Y:S05]  /*1b20*/  @P4 BRA `(.L_x_30) ;  /* 0x0000000000044947 */ /* 0x000fea0003800000 */
[----:B------:R-:W-:Y:S05]  /*1b30*/  BPT.TRAP 0x1 ;  /* 0x000000040000795c */ /* 0x000fea0000300000 */
.L_x_30:
[----:B------:R-:W-:Y:S05]  /*1b40*/  BSYNC.RECONVERGENT B0 ;  /* 0x0000000000007941 */ /* 0x000fea0003800200 */
.L_x_29:
        /* <DEDUP_REMOVED lines=12> */
[----:B------:R-:W-:Y:S01]  /*1c10*/  UMOV UR40, 0x0 ;  /* 0x0000000000287882 */ /* 0x000fe20000000000 */
[----:B------:R-:W-:Y:S01]  /*1c20*/  UMOV UR41, 0x10000000 ;  /* 0x1000000000297882 */ /* 0x000fe20000000000 */
[----:B------:R-:W-:Y:S01]  /*1c30*/  UIADD3 UR26, UPT, UPT, UR34, 0x40, URZ ;  /* 0x00000040221a7890 */ /* 0x000fe2000fffe0ff */
[----:B------:R1:W1:Y:S01]  /*1c40*/  SYNCS.PHASECHK.TRANS64.TRYWAIT P0, [UR8+0x20], R2 ;  /* 0x00002002ff0075a7 */ /* 0x0002620008001108 */
[----:B------:R-:W-:Y:S02]  /*1c50*/  UIADD3 UR24, UPT, UPT, UR24, 0x9300, URZ ;  /* 0x0000930018187890 */ /* 0x000fe4000fffe0ff */
[----:B------:R-:W-:Y:S01]  /*1c60*/  UIADD3 UR38, UP0, UPT, UR30, 0x180, URZ ;  /* 0x000001801e267890 */ /* 0x000fe2000ff1e0ff */
[----:B------:R1:W-:Y:S01]  /*1c70*/  UTMALDG.3D [UR32], [UR42], desc[UR40] ;  /* 0x000028202a0075b4 */ /* 0x0003e20008011000 */
        /* <DEDUP_REMOVED lines=14> */
[----:B------:R-:W-:Y:S01]  /*1d60*/  UMOV UR9, UR33 ;  /* 0x0000002100097c82 */ /* 0x000fe20008000000 */
[----:B------:R-:W-:Y:S01]  /*1d70*/  UMOV UR10, UR26 ;  /* 0x0000001a000a7c82 */ /* 0x000fe20008000000 */
[----:B------:R-:W-:Y:S01]  /*1d80*/  UIADD3 UR23, UPT, UPT, UR23, 0x1, URZ ;  /* 0x0000000117177890 */ /* 0x000fe2000fffe0ff */
[----:B------:R-:W-:Y:S03]  /*1d90*/  UMOV UR6, UR13 ;  /* 0x0000000d00067c82 */ /* 0x000fe60008000000 */
[----:B------:R-:W-:Y:S01]  /*1da0*/  UISETP.NE.AND UP0, UPT, UR23, UR29, UPT ;  /* 0x0000001d1700728c */ /* 0x000fe2000bf05270 */
[----:B------:R1:W-:Y:S08]  /*1db0*/  UTMALDG.3D [UR8], [UR38], desc[UR40] ;  /* 0x00002808260075b4 */ /* 0x0003f00008011000 */
[----:B------:R-:W-:Y:S05]  /*1dc0*/  BRA.U UP0, `(.L_x_31) ;  /* 0xfffffffd00347547 */ /* 0x000fea000b83ffff */
.L_x_26:
[C---:B-1----:R-:W-:Y:S01]  /*1dd0*/  LEA R2, R14.reuse, UR4, 0x3 ;  /* 0x000000040e027c11 */ /* 0x042fe2000f8e18ff */
[----:B------:R-:W-:Y:S01]  /*1de0*/  NOP ;  /* 0x0000000000007918 */ /* 0x000fe20000000000 */
[----:B--2---:R-:W-:Y:S02]  /*1df0*/  SHF.L.U32 R3, R13, 0x1f, RZ ;  /* 0x0000001f0d037819 */ /* 0x004fe400000006ff */
[----:B------:R-:W-:Y:S02]  /*1e00*/  LEA R4, R14, UR4, 0x4 ;  /* 0x000000040e047c11 */ /* 0x000fe4000f8e20ff */
[----:B------:R-:W1:Y:S02]  /*1e10*/  SYNCS.PHASECHK.TRANS64.TRYWAIT P0, [R2+URZ+0x70], R3 ;  /* 0x00007003020075a7 */ /* 0x000e6400080011ff */
[----:B-1----:R-:W-:Y:S05]  /*1e20*/  @!P0 BRA `(.L_x_32) ;  /* 0x0000005c00708947 */ /* 0x002fea0003800000 */
.L_x_111:
[----:B------:R-:W2:Y:S01]  /*1e30*/  LDS.128 R4, [R4+0x100] ;  /* 0x0001000004047984 */ /* 0x000ea20000000c00 */
[----:B---3--:R-:W-:Y:S01]  /*1e40*/  ISETP.GE.AND P0, PT, R76, 0x1, PT ;  /* 0x000000014c00780c */ /* 0x008fe20003f06270 */
[----:B-1----:R-:W-:Y:S01]  /*1e50*/  VIADD R2, R2, 0x80 ;  /* 0x0000008002027836 */ /* 0x002fe20000000000 */
[----:B------:R-:W-:Y:S01]  /*1e60*/  @!PT LDS RZ, [RZ] ;  /* 0x00000000fffff984 */ /* 0x000fe20000000800 */
[----:B------:R-:W-:Y:S01]  /*1e70*/  @!PT LDS RZ, [RZ] ;  /* 0x00000000fffff984 */ /* 0x000fe20000000800 */
[----:B------:R-:W-:Y:S01]  /*1e80*/  @!PT LDS RZ, [RZ] ;  /* 0x00000000fffff984 */ /* 0x000fe20000000800 */
[----:B------:R-:W-:Y:S01]  /*1e90*/  @!PT LDS RZ, [RZ] ;  /* 0x00000000fffff984 */ /* 0x000fe20000000800 */
[----:B------:R1:W-:Y:S06]  /*1ea0*/  MEMBAR.ALL.CTA ;  /* 0x0000000000007992 */ /* 0x0003ec0000008000 */
[----:B-1----:R-:W1:Y:S01]  /*1eb0*/  FENCE.VIEW.ASYNC.S ;  /* 0x00000000000073c6 */ /* 0x002e620000000000 */
[----:B------:R-:W-:-:S04]  /*1ec0*/  PRMT R2, RZ, 0x654, R2 ;  /* 0x00000654ff027816 */ /* 0x000fc80000000002 */
[----:B-1----:R1:W-:Y:S01]  /*1ed0*/  SYNCS.ARRIVE.TRANS64.RED.A1T0 RZ, [R2+URZ], RZ ;  /* 0x000000ff02ff79a7 */ /* 0x0023e200081004ff */
[----:B--2---:R-:W-:-:S13]  /*1ee0*/  LOP3.LUT P2, RZ, R6, 0x1, RZ, 0xc0, !PT ;  /* 0x0000000106ff7812 */ /* 0x004fda000784c0ff */
[----:B------:R-:W-:Y:S01]  /*1ef0*/  @P2 SHF.R.U32.HI R3, RZ, 0x10, R5 ;  /* 0x00000010ff032819 */ /* 0x000fe20000011605 */
[----:B------:R-:W-:Y:S01]  /*1f00*/  VOTEU.ANY UP0, P2 ;  /* 0x0000000000ff7886 */ /* 0x000fe20001000100 */
[----:B------:R-:W-:Y:S02]  /*1f10*/  @P2 MOV R10, R4 ;  /* 0x00000004000a2202 */ /* 0x000fe40000000f00 */
[----:B------:R-:W-:Y:S02]  /*1f20*/  @P2 R2UR.BROADCAST UR5, R3 ;  /* 0x00000000030522ca */ /* 0x000fe400008e0000 */
[----:B------:R-:W-:-:S11]  /*1f30*/  @P2 LOP3.LUT R9, R5, 0xffff, RZ, 0xc0, !PT ;  /* 0x0000ffff05092812 */ /* 0x000fd600078ec0ff */
[----:B------:R-:W-:Y:S01]  /*1f40*/  @UP0 UMOV UR36, UR5 ;  /* 0x0000000500240c82 */ /* 0x000fe20008000000 */
[----:B-1----:R-:W-:Y:S05]  /*1f50*/  @!P0 BRA `(.L_x_33) ;  /* 0x0000000000b88947 */ /* 0x002fea0003800000 */
[----:B------:R-:W4:Y:S01]  /*1f60*/  LDC.64 R4, c[0x0][0xb18] ;  /* 0x0002c600ff047b82 */ /* 0x000f220000000a00 */
[----:B------:R-:W-:-:S07]  /*1f70*/  ISETP.NE.AND P3, PT, R76, 0x1, PT ;  /* 0x000000014c00780c */ /* 0x000fce0003f65270 */
[----:B------:R-:W1:Y:S08]  /*1f80*/  LDC.64 R6, c[0x0][0xb10] ;  /* 0x0002c400ff067b82 */ /* 0x000e700000000a00 */
[----:B------:R-:W2:Y:S08]  /*1f90*/  LDC R16, c[0x0][0xb20] ;  /* 0x0002c800ff107b82 */ /* 0x000eb00000000800 */
[----:B------:R-:W3:Y:S01]  /*1fa0*/  LDC R17, c[0x0][0xb0c] ;  /* 0x0002c300ff117b82 */ /* 0x000ee20000000800 */
[----:B----4-:R-:W-:Y:S01]  /*1fb0*/  IMAD.HI.U32 R19, R0, R5, RZ ;  /* 0x0000000500137227 */ /* 0x010fe200078e00ff */
[----:B------:R-:W-:-:S03]  /*1fc0*/  ISETP.NE.AND P0, PT, R4, 0x1, PT ;  /* 0x000000010400780c */ /* 0x000fc60003f05270 */
[----:B------:R-:W-:-:S03]  /*1fd0*/  IMAD.HI.U32 R5, R9, R5, RZ ;  /* 0x0000000509057227 */ /* 0x000fc600078e00ff */
[----:B------:R-:W4:Y:S01]  /*1fe0*/  LDC.64 R2, c[0x0][0xb28] ;  /* 0x0002ca00ff027b82 */ /* 0x000f220000000a00 */
[----:B-1----:R-:W-:-:S04]  /*1ff0*/  IMAD.HI.U32 R20, R8, R6, RZ ;  /* 0x0000000608147227 */ /* 0x002fc800078e00ff */
[----:B------:R-:W-:Y:S01]  /*2000*/  IMAD.HI.U32 R21, R10, R6, RZ ;  /* 0x000000060a157227 */ /* 0x000fe200078e00ff */
[----:B------:R-:W-:Y:S02]  /*2010*/  SHF.R.U32.HI R20, RZ, R7, R20 ;  /* 0x00000007ff147219 */ /* 0x000fe40000011614 */
[-C--:B--2---:R-:W-:Y:S02]  /*2020*/  SHF.R.U32.HI R19, RZ, R16.reuse, R19 ;  /* 0x00000010ff137219 */ /* 0x084fe40000011613 */
[----:B------:R-:W-:Y:S02]  /*2030*/  SHF.R.U32.HI R5, RZ, R16, R5 ;  /* 0x00000010ff057219 */ /* 0x000fe40000011605 */
[----:B------:R-:W-:Y:S02]  /*2040*/  SEL R19, R0, R19, !P0 ;  /* 0x0000001300137207 */ /* 0x000fe40004000000 */
[----:B------:R-:W-:Y:S02]  /*2050*/  SHF.R.U32.HI R21, RZ, R7, R21 ;  /* 0x00000007ff157219 */ /* 0x000fe40000011615 */
[----:B---3--:R-:W-:-:S02]  /*2060*/  ISETP.NE.AND P1, PT, R17, 0x1, PT ;  /* 0x000000011100780c */ /* 0x008fc40003f25270 */
[----:B------:R-:W-:Y:S02]  /*2070*/  SEL R5, R9, R5, !P0 ;  /* 0x0000000509057207 */ /* 0x000fe40004000000 */
[----:B------:R-:W-:Y:S02]  /*2080*/  SEL R20, R8, R20, !P1 ;  /* 0x0000001408147207 */ /* 0x000fe40004800000 */
[----:B------:R-:W-:Y:S01]  /*2090*/  SEL R21, R10, R21, !P1 ;  /* 0x000000150a157207 */ /* 0x000fe20004800000 */
[----:B----4-:R-:W-:-:S04]  /*20a0*/  IMAD.HI.U32 R18, R19, R2, RZ ;  /* 0x0000000213127227 */ /* 0x010fc800078e00ff */
        /* <DEDUP_REMOVED lines=10> */
[----:B------:R-:W-:-:S04]  /*2150*/  @!P0 IMAD.HI.U32 R7, R21, R2, RZ ;  /* 0x0000000215078227 */ /* 0x000fc800078e00ff */
[----:B------:R-:W-:Y:S01]  /*2160*/  IMAD.MOV R2, RZ, RZ, -R6 ;  /* 0x000000ffff027224 */ /* 0x000fe200078e0a06 */
[----:B------:R-:W-:Y:S02]  /*2170*/  @!P0 SHF.R.U32.HI R3, RZ, R3, R7 ;  /* 0x00000003ff038219 */ /* 0x000fe40000011607 */
[----:B------:R-:W-:Y:S01]  /*2180*/  IADD3 R7, PT, PT, -R5, RZ, RZ ;  /* 0x000000ff05077210 */ /* 0x000fe20007ffe1ff */
[----:B------:R-:W-:Y:S01]  /*2190*/  IMAD R2, R76, R2, R5 ;  /* 0x000000024c027224 */ /* 0x000fe200078e0205 */
        /* <DEDUP_REMOVED lines=10> */
.L_x_33:
[----:B------:R-:W1:Y:S02]  /*2240*/  LDCU UR5, c[0x0][0xb30] ;  /* 0x00016600ff0577ac */ /* 0x000e640008000800 */
[----:B-1----:R-:W-:-:S09]  /*2250*/  UISETP.NE.AND UP0, UPT, UR5, 0x1, UPT ;  /* 0x000000010500788c */ /* 0x002fd2000bf05270 */
[----:B------:R-:W-:Y:S05]  /*2260*/  BRA.U UP0, `(.L_x_34) ;  /* 0x0000000100407547 */ /* 0x000fea000b800000 */
[----:B------:R-:W1:Y:S08]  /*2270*/  LDC.64 R4, c[0x0][0xb10] ;  /* 0x0002c400ff047b82 */ /* 0x000e700000000a00 */
[----:B------:R-:W2:Y:S08]  /*2280*/  LDC.64 R2, c[0x0][0xb18] ;  /* 0x0002c600ff027b82 */ /* 0x000eb00000000a00 */
[----:B------:R-:W3:Y:S08]  /*2290*/  LDC R6, c[0x0][0xb20] ;  /* 0x0002c800ff067b82 */ /* 0x000ef00000000800 */
[----:B------:R-:W4:Y:S01]  /*22a0*/  LDC R7, c[0x0][0xb0c] ;  /* 0x0002c300ff077b82 */ /* 0x000f220000000800 */
[----:B-1----:R-:W-:-:S05]  /*22b0*/  IMAD.HI.U32 R4, R10, R4, RZ ;  /* 0x000000040a047227 */ /* 0x002fca00078e00ff */
[----:B------:R-:W-:Y:S01]  /*22c0*/  SHF.R.U32.HI R4, RZ, R5, R4 ;  /* 0x00000005ff047219 */ /* 0x000fe20000011604 */
[----:B--2---:R-:W-:Y:S01]  /*22d0*/  IMAD.HI.U32 R3, R9, R3, RZ ;  /* 0x0000000309037227 */ /* 0x004fe200078e00ff */
[----:B------:R-:W-:-:S04]  /*22e0*/  ISETP.NE.AND P0, PT, R2, 0x1, PT ;  /* 0x000000010200780c */ /* 0x000fc80003f05270 */
[----:B---3--:R-:W-:-:S04]  /*22f0*/  SHF.R.U32.HI R3, RZ, R6, R3 ;  /* 0x00000006ff037219 */ /* 0x008fc80000011603 */
[----:B------:R-:W-:Y:S02]  /*2300*/  SEL R3, R9, R3, !P0 ;  /* 0x0000000309037207 */ /* 0x000fe40004000000 */
[----:B----4-:R-:W-:-:S04]  /*2310*/  ISETP.NE.AND P1, PT, R7, 0x1, PT ;  /* 0x000000010700780c */ /* 0x010fc80003f25270 */
[----:B------:R-:W-:-:S05]  /*2320*/  SEL R4, R10, R4, !P1 ;  /* 0x000000040a047207 */ /* 0x000fca0004800000 */
[----:B------:R-:W-:Y:S02]  /*2330*/  IMAD.IADD R5, R3, 0x1, -R4 ;  /* 0x0000000103057824 */ /* 0x000fe400078e0a04 */
[----:B------:R-:W-:Y:S02]  /*2340*/  IMAD.IADD R3, R4, 0x1, -R3 ;  /* 0x0000000104037824 */ /* 0x000fe400078e0a03 */
[----:B------:R-:W-:Y:S02]  /*2350*/  IMAD R10, R5, R7, R10 ;  /* 0x00000007050a7224 */ /* 0x000fe400078e020a */
[----:B------:R-:W-:-:S07]  /*2360*/  IMAD R9, R3, R2, R9 ;  /* 0x0000000203097224 */ /* 0x000fce00078e0209 */
.L_x_34:
[----:B------:R-:W-:Y:S01]  /*2370*/  VIADD R14, R14, 0x1 ;  /* 0x000000010e0e7836 */ /* 0x000fe20000000000 */
[----:B------:R-:W-:Y:S01]  /*2380*/  PLOP3.LUT P1, PT, PT, PT, PT, 0x80, 0x8 ;  /* 0x000000000008781c */ /* 0x000fe20003f2f070 */
[----:B------:R-:W-:Y:S02]  /*2390*/  IMAD.IADD R141, R10, 0x1, R139 ;  /* 0x000000010a8d7824 */ /* 0x000fe400078e028b */
[----:B------:R-:W-:Y:S01]  /*23a0*/  IMAD.IADD R140, R9, 0x1, R138 ;  /* 0x00000001098c7824 */ /* 0x000fe200078e028a */
[----:B------:R-:W-:-:S04]  /*23b0*/  ISETP.NE.AND P0, PT, R14, 0x2, PT ;  /* 0x000000020e00780c */ /* 0x000fc80003f05270 */
[----:B------:R-:W-:Y:S02]  /*23c0*/  SEL R2, RZ, 0x1, P0 ;  /* 0x00000001ff027807 */ /* 0x000fe40000000000 */
[----:B------:R-:W-:Y:S02]  /*23d0*/  SEL R14, R14, RZ, P0 ;  /* 0x000000ff0e0e7207 */ /* 0x000fe40000000000 */
[----:B------:R-:W-:Y:S01]  /*23e0*/  LOP3.LUT R13, R13, R2, RZ, 0x3c, !PT ;  /* 0x000000020d0d7212 */ /* 0x000fe200078e3cff */
[----:B------:R-:W-:Y:S06]  /*23f0*/  @P2 BRA `(.L_x_35) ;  /* 0xfffffff000402947 */ /* 0x000fec000383ffff */
[----:B------:R-:W-:Y:S01]  /*2400*/  UIADD3 UR4, UPT, UPT, UR4, 0x20, URZ ;  /* 0x0000002004047890 */ /* 0x000fe2000fffe0ff */
[----:B------:R-:W-:-:S03]  /*2410*/  SHF.L.U32 R2, R15, 0x1f, RZ ;  /* 0x0000001f0f027819 */ /* 0x000fc600000006ff */
[----:B------:R-:W-:-:S09]  /*2420*/  ULEA UR5, UR13, UR4, 0x3 ;  /* 0x000000040d057291 */ /* 0x000fd2000f8e18ff */
[----:B------:R-:W1:Y:S02]  /*2430*/  SYNCS.PHASECHK.TRANS64.TRYWAIT P0, [UR5], R2 ;  /* 0x00000002ff0075a7 */ /* 0x000e640008001105 */
[----:B-1----:R-:W-:Y:S05]  /*2440*/  @!P0 BRA `(.L_x_36) ;  /* 0x0000005400fc8947 */ /* 0x002fea0003800000 */
.L_x_113:
[----:B------:R-:W-:-:S04]  /*2450*/  UIADD3 UR6, UPT, UPT, UR13, 0x1, URZ ;  /* 0x000000010d067890 */ /* 0x000fc8000fffe0ff */
[----:B------:R-:W-:-:S04]  /*2460*/  UISETP.NE.AND UP0, UPT, UR6, 0x4, UPT ;  /* 0x000000040600788c */ /* 0x000fc8000bf05270 */
[----:B------:R-:W-:Y:S02]  /*2470*/  USEL UR7, URZ, 0x1, UP0 ;  /* 0x00000001ff077887 */ /* 0x000fe40008000000 */
[----:B------:R-:W-:-:S04]  /*2480*/  USEL UR6, UR6, URZ, UP0 ;  /* 0x000000ff06067287 */ /* 0x000fc80008000000 */
[----:B------:R-:W-:Y:S01]  /*2490*/  ULEA UR5, UR6, UR4, 0x3 ;  /* 0x0000000406057291 */ /* 0x000fe2000f8e18ff */
[----:B-1----:R-:W-:-:S04]  /*24a0*/  LOP3.LUT R2, R15, UR7, RZ, 0x3c, !PT ;  /* 0x000000070f027c12 */ /* 0x002fc8000f8e3cff */
[----:B------:R-:W-:-:S04]  /*24b0*/  SHF.L.U32 R3, R2, 0x1f, RZ ;  /* 0x0000001f02037819 */ /* 0x000fc800000006ff */
[----:B------:R-:W1:Y:S02]  /*24c0*/  SYNCS.PHASECHK.TRANS64.TRYWAIT P0, [UR5], R3 ;  /* 0x00000003ff0075a7 */ /* 0x000e640008001105 */
[----:B-1----:R-:W-:Y:S05]  /*24d0*/  @!P0 BRA `(.L_x_37) ;  /* 0x0000005400f08947 */ /* 0x002fea0003800000 */
.L_x_115:
[----:B------:R-:W-:-:S04]  /*24e0*/  UIADD3 UR6, UPT, UPT, UR6, 0x1, URZ ;  /* 0x0000000106067890 */ /* 0x000fc8000fffe0ff */
[----:B------:R-:W-:-:S04]  /*24f0*/  UISETP.NE.AND UP0, UPT, UR6, 0x4, UPT ;  /* 0x000000040600788c */ /* 0x000fc8000bf05270 */
[----:B------:R-:W-:Y:S02]  /*2500*/  USEL UR7, URZ, 0x1, UP0 ;  /* 0x00000001ff077887 */ /* 0x000fe40008000000 */
[----:B------:R-:W-:-:S04]  /*2510*/  USEL UR6, UR6, URZ, UP0 ;  /* 0x000000ff06067287 */ /* 0x000fc80008000000 */
[----:B------:R-:W-:Y:S01]  /*2520*/  ULEA UR5, UR6, UR4, 0x3 ;  /* 0x0000000406057291 */ /* 0x000fe2000f8e18ff */
[----:B------:R-:W-:-:S04]  /*2530*/  LOP3.LUT R2, R2, UR7, RZ, 0x3c, !PT ;  /* 0x0000000702027c12 */ /* 0x000fc8000f8e3cff */
[----:B-1----:R-:W-:-:S04]  /*2540*/  SHF.L.U32 R3, R2, 0x1f, RZ ;  /* 0x0000001f02037819 */ /* 0x002fc800000006ff */
[----:B------:R-:W1:Y:S02]  /*2550*/  SYNCS.PHASECHK.TRANS64.TRYWAIT P0, [UR5], R3 ;  /* 0x00000003ff0075a7 */ /* 0x000e640008001105 */
[----:B-1----:R-:W-:Y:S05]  /*2560*/  @!P0 BRA `(.L_x_38) ;  /* 0x0000005400e48947 */ /* 0x002fea0003800000 */
.L_x_117:
[----:B------:R-:W-:-:S04]  /*2570*/  UIADD3 UR6, UPT, UPT, UR6, 0x1, URZ ;  /* 0x0000000106067890 */ /* 0x000fc8000fffe0ff */
[----:B------:R-:W-:-:S04]  /*2580*/  UISETP.NE.AND UP0, UPT, UR6, 0x4, UPT ;  /* 0x000000040600788c */ /* 0x000fc8000bf05270 */
[----:B------:R-:W-:Y:S02]  /*2590*/  USEL UR5, URZ, 0x1, UP0 ;  /* 0x00000001ff057887 */ /* 0x000fe40008000000 */
[----:B------:R-:W-:-:S04]  /*25a0*/  USEL UR6, UR6, URZ, UP0 ;  /* 0x000000ff06067287 */ /* 0x000fc80008000000 */
[----:B------:R-:W-:Y:S01]  /*25b0*/  ULEA UR6, UR6, UR4, 0x3 ;  /* 0x0000000406067291 */ /* 0x000fe2000f8e18ff */
[----:B------:R-:W-:-:S04]  /*25c0*/  LOP3.LUT R2, R2, UR5, RZ, 0x3c, !PT ;  /* 0x0000000502027c12 */ /* 0x000fc8000f8e3cff */
[----:B------:R-:W-:Y:S01]  /*25d0*/  SHF.L.U32 R2, R2, 0x1f, RZ ;  /* 0x0000001f02027819 */ /* 0x000fe200000006ff */
[----:B-1--4-:R-:W-:-:S07]  /*25e0*/  IMAD.U32 R0, RZ, RZ, UR6 ;  /* 0x00000006ff007e24 */ /* 0x012fce000f8e00ff */
.L_x_39:
[----:B-1----:R1:W2:Y:S02]  /*25f0*/  SYNCS.PHASECHK.TRANS64.TRYWAIT P0, [R0+URZ], R2 ;  /* 0x00000002000075a7 */ /* 0x0022a400080011ff */
[----:B--2---:R-:W-:Y:S05]  /*2600*/  @!P0 NANOSLEEP.SYNCS 0x989680 ;  /* 0x009896800000895d */ /* 0x004fea0003900000 */
[----:B------:R-:W2:Y:S02]  /*2610*/  @!P0 SYNCS.PHASECHK.TRANS64 P0, [R0+URZ], R2 ;  /* 0x00000002000085a7 */ /* 0x000ea400080010ff */
[----:B--2---:R-:W-:Y:S05]  /*2620*/  @P0 EXIT ;  /* 0x000000000000094d */ /* 0x004fea0003800000 */
[----:B------:R-:W-:Y:S05]  /*2630*/  BRA `(.L_x_39) ;  /* 0xfffffffc00ec7947 */ /* 0x000fea000383ffff */
.L_x_17:
[----:B------:R-:W-:-:S04]  /*2640*/  UISETP.NE.AND UP1, UPT, UR37, URZ, UPT ;  /* 0x000000ff2500728c */ /* 0x000fc8000bf25270 */
[----:B------:R-:W-:-:S09]  /*2650*/  UISETP.NE.OR UP1, UPT, UR8, 0x1, UP1 ;  /* 0x000000010800788c */ /* 0x000fd20008f25670 */
[----:B------:R-:W-:Y:S05]  /*2660*/  BRA.U UP1, `(.L_x_40) ;  /* 0x0000000501487547 */ /* 0x000fea000b800000 */
[----:B------:R-:W-:Y:S01]  /*2670*/  ISETP.NE.AND P2, PT, R2, RZ, PT ;  /* 0x000000ff0200720c */ /* 0x000fe20003f45270 */
[----:B------:R-:W-:Y:S01]  /*2680*/  IMAD.MOV.U32 R12, RZ, RZ, 0x1 ;  /* 0x00000001ff0c7424 */ /* 0x000fe200078e00ff */
[----:B------:R-:W-:Y:S02]  /*2690*/  CS2R R10, SRZ ;  /* 0x00000000000a7805 */ /* 0x000fe4000001ff00 */
[----:B------:R-:W-:Y:S01]  /*26a0*/  CS2R R8, SRZ ;  /* 0x0000000000087805 */ /* 0x000fe2000001ff00 */
[----:B------:R-:W-:Y:S01]  /*26b0*/  UMOV UR4, 0x400 ;  /* 0x0000040000047882 */ /* 0x000fe20000000000 */
[----:B------:R-:W-:Y:S01]  /*26c0*/  UMOV UR6, URZ ;  /* 0x000000ff00067c82 */ /* 0x000fe20008000000 */
[----:B------:R-:W-:-:S12]  /*26d0*/  ULEA UR37, UR37, UR4, 0x18 ;  /* 0x0000000425257291 */ /* 0x000fd8000f8ec0ff */
.L_x_44:
[----:B------:R-:W-:Y:S02]  /*26e0*/  LEA R0, R8, UR37, 0x3 ;  /* 0x0000002508007c11 */ /* 0x000fe4000f8e18ff */
[----:B------:R-:W-:-:S03]  /*26f0*/  SHF.L.U32 R4, R9, 0x1f, RZ ;  /* 0x0000001f09047819 */ /* 0x000fc600000006ff */
[----:B------:R-:W-:Y:S01]  /*2700*/  VIADD R5, R0, 0xe0 ;  /* 0x000000e000057836 */ /* 0x000fe20000000000 */
[----:B------:R-:W1:Y:S02]  /*2710*/  SYNCS.PHASECHK.TRANS64.TRYWAIT P0, [R0+URZ+0xd0], R4 ;  /* 0x0000d004000075a7 */ /* 0x000e6400080011ff */
[----:B-1----:R-:W-:Y:S05]  /*2720*/  @!P0 BRA `(.L_x_41) ;  /* 0x00000054008c8947 */ /* 0x002fea0003800000 */
.L_x_118:
[----:B------:R-:W-:Y:S01]  /*2730*/  ULEA UR5, UR6, UR37, 0x3 ;  /* 0x0000002506057291 */ /* 0x000fe2000f8e18ff */
[----:B-1----:R-:W-:Y:S01]  /*2740*/  PRMT R0, RZ, 0x654, R5 ;  /* 0x00000654ff007816 */ /* 0x002fe20000000005 */
[----:B------:R-:W-:Y:S01]  /*2750*/  @!P2 IMAD.MOV.U32 R4, RZ, RZ, 0x10 ;  /* 0x00000010ff04a424 */ /* 0x000fe200078e00ff */
[----:B------:R-:W-:Y:S01]  /*2760*/  SHF.L.U32 R5, R12, 0x1f, RZ ;  /* 0x0000001f0c057819 */ /* 0x000fe200000006ff */
[----:B------:R-:W-:Y:S01]  /*2770*/  UIADD3 UR4, UPT, UPT, UR5, 0x70, URZ ;  /* 0x0000007005047890 */ /* 0x000fe2000fffe0ff */
[----:B------:R1:W-:Y:S05]  /*2780*/  SYNCS.ARRIVE.TRANS64.RED.A1T0 RZ, [R0+URZ], RZ ;  /* 0x000000ff00ff79a7 */ /* 0x0003ea00081004ff */
[----:B------:R-:W-:Y:S01]  /*2790*/  IMAD.U32 R6, RZ, RZ, UR4 ;  /* 0x00000004ff067e24 */ /* 0x000fe2000f8e00ff */
[----:B------:R-:W2:Y:S04]  /*27a0*/  SYNCS.PHASECHK.TRANS64.TRYWAIT P0, [UR5+0x80], R5 ;  /* 0x00008005ff0075a7 */ /* 0x000ea80008001105 */
[----:B------:R-:W-:Y:S01]  /*27b0*/  PRMT R6, R2, 0x654, R6 ;  /* 0x0000065402067816 */ /* 0x000fe20000000006 */
[----:B-12---:R-:W-:Y:S06]  /*27c0*/  @!P0 BRA `(.L_x_42) ;  /* 0x0000005400788947 */ /* 0x006fec0003800000 */
.L_x_120:
[----:B------:R-:W-:Y:S01]  /*27d0*/  ULEA UR4, UR6, UR37, 0x4 ;  /* 0x0000002506047291 */ /* 0x000fe2000f8e20ff */
[----:B------:R-:W-:Y:S01]  /*27e0*/  SEL R3, R6, R3, !P2 ;  /* 0x0000000306037207 */ /* 0x000fe20005000000 */
[----:B------:R-:W-:Y:S01]  /*27f0*/  UIADD3 UR5, UPT, UPT, UR5, 0x70, URZ ;  /* 0x0000007005057890 */ /* 0x000fe2000fffe0ff */
[----:B-1----:R-:W-:Y:S01]  /*2800*/  LEA R0, R11, UR37, 0x3 ;  /* 0x000000250b007c11 */ /* 0x002fe2000f8e18ff */
[----:B------:R-:W-:Y:S01]  /*2810*/  UIADD3 UR4, UPT, UPT, UR4, 0x100, URZ ;  /* 0x0000010004047890 */ /* 0x000fe2000fffe0ff */
[----:B------:R1:W-:Y:S01]  /*2820*/  @!P2 SYNCS.ARRIVE.TRANS64.RED RZ, [R3+URZ], R4 ;  /* 0x0000000403ffa9a7 */ /* 0x0003e200080004ff */
[----:B------:R-:W-:Y:S01]  /*2830*/  UIADD3 UR6, UPT, UPT, UR6, 0x1, URZ ;  /* 0x0000000106067890 */ /* 0x000fe2000fffe0ff */
[----:B------:R-:W-:-:S03]  /*2840*/  VIADD R8, R8, 0x1 ;  /* 0x0000000108087836 */ /* 0x000fc60000000000 */
[----:B------:R-:W-:Y:S02]  /*2850*/  UISETP.NE.AND UP0, UPT, UR6, 0x2, UPT ;  /* 0x000000020600788c */ /* 0x000fe4000bf05270 */
[----:B------:R-:W-:Y:S01]  /*2860*/  ISETP.NE.AND P0, PT, R8, 0x2, PT ;  /* 0x000000020800780c */ /* 0x000fe20003f05270 */
[----:B------:R-:W-:Y:S06]  /*2870*/  UGETNEXTWORKID.BROADCAST [UR4], [UR5] ;  /* 0x00000000040073ca */ /* 0x000fec0008000100 */
[----:B------:R-:W-:Y:S02]  /*2880*/  USEL UR4, URZ, 0x1, UP0 ;  /* 0x00000001ff047887 */ /* 0x000fe40008000000 */
[----:B------:R-:W-:-:S04]  /*2890*/  USEL UR6, UR6, URZ, UP0 ;  /* 0x000000ff06067287 */ /* 0x000fc80008000000 */
[----:B------:R-:W-:Y:S02]  /*28a0*/  LOP3.LUT R12, R12, UR4, RZ, 0x3c, !PT ;  /* 0x000000040c0c7c12 */ /* 0x000fe4000f8e3cff */
[----:B-1----:R-:W-:-:S04]  /*28b0*/  SHF.L.U32 R4, R10, 0x1f, RZ ;  /* 0x0000001f0a047819 */ /* 0x002fc800000006ff */
[----:B------:R-:W1:Y:S02]  /*28c0*/  SYNCS.PHASECHK.TRANS64.TRYWAIT P1, [R0+URZ+0x70], R4 ;  /* 0x00007004000075a7 */ /* 0x000e6400080211ff */
[----:B-1----:R-:W-:Y:S05]  /*28d0*/  @!P1 BRA `(.L_x_43) ;  /* 0x00000054004c9947 */ /* 0x002fea0003800000 */
.L_x_121:
[C---:B-1----:R-:W-:Y:S01]  /*28e0*/  LEA R4, R11.reuse, UR37, 0x4 ;  /* 0x000000250b047c11 */ /* 0x042fe2000f8e20ff */
[----:B------:R-:W-:Y:S01]  /*28f0*/  VIADD R0, R0, 0x80 ;  /* 0x0000008000007836 */ /* 0x000fe20000000000 */
[----:B------:R-:W-:Y:S01]  /*2900*/  SEL R8, R8, RZ, P0 ;  /* 0x000000ff08087207 */ /* 0x000fe20000000000 */
[----:B------:R-:W-:-:S03]  /*2910*/  VIADD R11, R11, 0x1 ;  /* 0x000000010b0b7836 */ /* 0x000fc60000000000 */
[----:B------:R-:W1:Y:S01]  /*2920*/  LDS.128 R4, [R4+0x100] ;  /* 0x0001000004047984 */ /* 0x000e620000000c00 */
[----:B------:R-:W-:Y:S02]  /*2930*/  PRMT R0, RZ, 0x654, R0 ;  /* 0x00000654ff007816 */ /* 0x000fe40000000000 */
[C---:B------:R-:W-:Y:S01]  /*2940*/  ISETP.NE.AND P1, PT, R11.reuse, 0x2, PT ;  /* 0x000000020b00780c */ /* 0x040fe20003f25270 */
[----:B------:R-:W-:Y:S01]  /*2950*/  @!PT LDS RZ, [RZ] ;  /* 0x00000000fffff984 */ /* 0x000fe20000000800 */
[----:B------:R-:W-:Y:S01]  /*2960*/  @!PT LDS RZ, [RZ] ;  /* 0x00000000fffff984 */ /* 0x000fe20000000800 */
[----:B------:R-:W-:Y:S01]  /*2970*/  @!PT LDS RZ, [RZ] ;  /* 0x00000000fffff984 */ /* 0x000fe20000000800 */
[----:B------:R-:W-:Y:S01]  /*2980*/  @!PT LDS RZ, [RZ] ;  /* 0x00000000fffff984 */ /* 0x000fe20000000800 */
[----:B------:R2:W-:Y:S06]  /*2990*/  MEMBAR.ALL.CTA ;  /* 0x0000000000007992 */ /* 0x0005ec0000008000 */
[----:B--2---:R-:W2:Y:S01]  /*29a0*/  FENCE.VIEW.ASYNC.S ;  /* 0x00000000000073c6 */ /* 0x004ea20000000000 */
[----:B------:R-:W-:Y:S01]  /*29b0*/  SEL R11, R11, RZ, P1 ;  /* 0x000000ff0b0b7207 */ /* 0x000fe20000800000 */
[----:B--2---:R2:W-:Y:S01]  /*29c0*/  SYNCS.ARRIVE.TRANS64.RED.A1T0 RZ, [R0+URZ], RZ ;  /* 0x000000ff00ff79a7 */ /* 0x0045e200081004ff */
[----:B-1----:R-:W-:-:S02]  /*29d0*/  LOP3.LUT P3, RZ, R6, 0x1, RZ, 0xc0, !PT ;  /* 0x0000000106ff7812 */ /* 0x002fc4000786c0ff */
[----:B------:R-:W-:-:S04]  /*29e0*/  SEL R4, RZ, 0x1, P1 ;  /* 0x00000001ff047807 */ /* 0x000fc80000800000 */
[----:B------:R-:W-:Y:S02]  /*29f0*/  LOP3.LUT R10, R10, R4, RZ, 0x3c, !PT ;  /* 0x000000040a0a7212 */ /* 0x000fe400078e3cff */
[----:B--2---:R-:W-:-:S04]  /*2a00*/  SEL R0, RZ, 0x1, P0 ;  /* 0x00000001ff007807 */ /* 0x004fc80000000000 */
[----:B------:R-:W-:Y:S01]  /*2a10*/  LOP3.LUT R9, R9, R0, RZ, 0x3c, !PT ;  /* 0x0000000009097212 */ /* 0x000fe200078e3cff */
[----:B------:R-:W-:Y:S06]  /*2a20*/  @P3 BRA `(.L_x_44) ;  /* 0xfffffffc002c3947 */ /* 0x000fec000383ffff */
[----:B------:R-:W-:Y:S01]  /*2a30*/  ULEA UR5, UR6, UR37, 0x3 ;  /* 0x0000002506057291 */ /* 0x000fe2000f8e18ff */
[----:B------:R-:W-:-:S08]  /*2a40*/  SHF.L.U32 R2, R12, 0x1f, RZ ;  /* 0x0000001f0c027819 */ /* 0x000fd000000006ff */
[----:B------:R-:W1:Y:S02]  /*2a50*/  SYNCS.PHASECHK.TRANS64 P0, [UR5+0x80], R2 ;  /* 0x00008002ff0075a7 */ /* 0x000e640008001005 */
[----:B-1----:R-:W-:Y:S05]  /*2a60*/  @P0 BRA `(.L_x_45) ;  /* 0x0000000000080947 */ /* 0x002fea0003800000 */
[----:B------:R-:W1:Y:S02]  /*2a70*/  SYNCS.PHASECHK.TRANS64.TRYWAIT P0, [UR5+0x80], R2 ;  /* 0x00008002ff0075a7 */ /* 0x000e640008001105 */
[----:B-1----:R-:W-:Y:S05]  /*2a80*/  @!P0 BRA `(.L_x_46) ;  /* 0x0000005000f48947 */ /* 0x002fea0003800000 */
.L_x_45:
[----:B------:R-:W-:-:S04]  /*2a90*/  UIADD3 UR4, UPT, UPT, UR6, 0x1, URZ ;  /* 0x0000000106047890 */ /* 0x000fc8000fffe0ff */
[----:B------:R-:W-:-:S04]  /*2aa0*/  UISETP.NE.AND UP0, UPT, UR4, 0x2, UPT ;  /* 0x000000020400788c */ /* 0x000fc8000bf05270 */
[----:B------:R-:W-:Y:S02]  /*2ab0*/  USEL UR7, URZ, 0x1, UP0 ;  /* 0x00000001ff077887 */ /* 0x000fe40008000000 */
[----:B------:R-:W-:-:S04]  /*2ac0*/  USEL UR4, UR4, URZ, UP0 ;  /* 0x000000ff04047287 */ /* 0x000fc80008000000 */
[----:B------:R-:W-:Y:S01]  /*2ad0*/  ULEA UR4, UR4, UR37, 0x3 ;  /* 0x0000002504047291 */ /* 0x000fe2000f8e18ff */
[----:B-1----:R-:W-:-:S04]  /*2ae0*/  LOP3.LUT R2, R12, UR7, RZ, 0x3c, !PT ;  /* 0x000000070c027c12 */ /* 0x002fc8000f8e3cff */
[----:B------:R-:W-:-:S04]  /*2af0*/  SHF.L.U32 R0, R2, 0x1f, RZ ;  /* 0x0000001f02007819 */ /* 0x000fc800000006ff */
[----:B------:R-:W1:Y:S02]  /*2b00*/  SYNCS.PHASECHK.TRANS64 P0, [UR4+0x80], R0 ;  /* 0x00008000ff0075a7 */ /* 0x000e640008001004 */
[----:B-1----:R-:W-:Y:S05]  /*2b10*/  @P0 EXIT ;  /* 0x000000000000094d */ /* 0x002fea0003800000 */
[----:B------:R-:W-:Y:S02]  /*2b20*/  SHF.L.U32 R2, R2, 0x1f, RZ ;  /* 0x0000001f02027819 */ /* 0x000fe400000006ff */
[----:B------:R-:W-:-:S07]  /*2b30*/  MOV R0, UR4 ;  /* 0x0000000400007c02 */ /* 0x000fce0008000f00 */
.L_x_47:
[----:B-1----:R1:W2:Y:S02]  /*2b40*/  SYNCS.PHASECHK.TRANS64.TRYWAIT P0, [R0+URZ+0x80], R2 ;  /* 0x00008002000075a7 */ /* 0x0022a400080011ff */
[----:B--2---:R-:W-:Y:S05]  /*2b50*/  @!P0 NANOSLEEP.SYNCS 0x989680 ;  /* 0x009896800000895d */ /* 0x004fea0003900000 */
[----:B------:R-:W2:Y:S02]  /*2b60*/  @!P0 SYNCS.PHASECHK.TRANS64 P0, [R0+URZ+0x80], R2 ;  /* 0x00008002000085a7 */ /* 0x000ea400080010ff */
[----:B--2---:R-:W-:Y:S05]  /*2b70*/  @P0 EXIT ;  /* 0x000000000000094d */ /* 0x004fea0003800000 */
[----:B------:R-:W-:Y:S05]  /*2b80*/  BRA `(.L_x_47) ;  /* 0xfffffffc00ec7947 */ /* 0x000fea000383ffff */
.L_x_40:
[----:B------:R-:W-:-:S09]  /*2b90*/  UISETP.NE.AND UP1, UPT, UR8, URZ, UPT ;  /* 0x000000ff0800728c */ /* 0x000fd2000bf25270 */
[----:B------:R-:W-:Y:S05]  /*2ba0*/  BRA.U UP1, `(.L_x_48) ;  /* 0x0000001101387547 */ /* 0x000fea000b800000 */
[----:B------:R-:W-:Y:S01]  /*2bb0*/  UMOV UR4, 0x40 ;  /* 0x0000004000047882 */ /* 0x000fe20000000000 */
[----:B------:R-:W-:Y:S01]  /*2bc0*/  NOP ;  /* 0x0000000000007918 */ /* 0x000fe20000000000 */
[----:B------:R-:W-:Y:S01]  /*2bd0*/  ULEA UR4, UR37, UR4, 0x18 ;  /* 0x0000000425047291 */ /* 0x000fe2000f8ec0ff */
[----:B------:R-:W-:Y:S02]  /*2be0*/  UMOV UR5, 0x400 ;  /* 0x0000040000057882 */ /* 0x000fe40000000000 */
[----:B------:R-:W-:-:S06]  /*2bf0*/  ULEA UR37, UR37, UR5, 0x18 ;  /* 0x0000000525257291 */ /* 0x000fcc000f8ec0ff */
[----:B------:R-:W1:Y:S02]  /*2c00*/  LDS.U8 R0, [UR4+0x1c] ;  /* 0x00001c04ff007984 */ /* 0x000e640008000000 */
[----:B-1----:R-:W-:-:S13]  /*2c10*/  ISETP.NE.AND P0, PT, R0, RZ, PT ;  /* 0x000000ff0000720c */ /* 0x002fda0003f05270 */
[----:B------:R-:W-:Y:S05]  /*2c20*/  @P0 BRA `(.L_x_49) ;  /* 0x0000000000580947 */ /* 0x000fea0003800000 */
[----:B------:R-:W-:-:S13]  /*2c30*/  ELECT P0, URZ, PT ;  /* 0x0000000000ff782f */ /* 0x000fda0003800000 */
[----:B------:R-:W-:Y:S05]  /*2c40*/  @!P0 BRA `(.L_x_50) ;  /* 0x0000000000608947 */ /* 0x000fea0003800000 */
[----:B------:R-:W-:Y:S01]  /*2c50*/  UMOV UR5, 0x10 ;  /* 0x0000001000057882 */ /* 0x000fe20000000000 */
[----:B------:R-:W-:Y:S01]  /*2c60*/  HFMA2 R0, -RZ, RZ, 0, 5.9604644775390625e-08 ;  /* 0x00000001ff007431 */ /* 0x000fe200000001ff */
[----:B------:R-:W-:-:S03]  /*2c70*/  MOV R2, 0xffff ;  /* 0x0000ffff00027802 */ /* 0x000fc60000000f00 */
[----:B------:R-:W-:Y:S04]  /*2c80*/  DEPBAR.LE SB1, 0x36 ;  /* 0x00009d800000791a */ /* 0x000fe80000000000 */
[----:B------:R-:W1:Y:S02]  /*2c90*/  UTCATOMSWS.FIND_AND_SET.ALIGN UP0, UR5, UR5 ;  /* 0x00000005000575e3 */ /* 0x000e640008000800 */
[----:B-1----:R-:W-:Y:S01]  /*2ca0*/  MOV R3, UR5 ;  /* 0x0000000500037c02 */ /* 0x002fe20008000f00 */
[----:B------:R-:W-:Y:S06]  /*2cb0*/  BRA.U UP0, `(.L_x_51) ;  /* 0x0000000100187547 */ /* 0x000fec000b800000 */
.L_x_52:
[----:B------:R-:W-:Y:S05]  /*2cc0*/  NANOSLEEP 0x64 ;  /* 0x000000640000795d */ /* 0x000fea0003800000 */
[----:B------:R-:W-:-:S05]  /*2cd0*/  UMOV UR5, 0x10 ;  /* 0x0000001000057882 */ /* 0x000fca0000000000 */
[----:B------:R-:W-:Y:S04]  /*2ce0*/  DEPBAR.LE SB1, 0x36 ;  /* 0x00009d800000791a */ /* 0x000fe80000000000 */
[----:B------:R-:W1:Y:S02]  /*2cf0*/  UTCATOMSWS.FIND_AND_SET.ALIGN UP0, UR5, UR5 ;  /* 0x00000005000575e3 */ /* 0x000e640008000800 */
[----:B-1----:R-:W-:Y:S01]  /*2d00*/  MOV R3, UR5 ;  /* 0x0000000500037c02 */ /* 0x002fe20008000f00 */
[----:B------:R-:W-:Y:S05]  /*2d10*/  BRA.U !UP0, `(.L_x_52) ;  /* 0xfffffffd08e87547 */ /* 0x000fea000b83ffff */
.L_x_51:
[-C--:B------:R-:W-:Y:S02]  /*2d20*/  SHF.L.U32 R2, R2, R3.reuse, RZ ;  /* 0x0000000302027219 */ /* 0x080fe400000006ff */
[----:B------:R-:W-:Y:S01]  /*2d30*/  SHF.L.U32 R0, R0, R3, RZ ;  /* 0x0000000300007219 */ /* 0x000fe200000006ff */
[----:B------:R-:W-:Y:S02]  /*2d40*/  IMAD.SHL.U32 R3, R3, 0x20, RZ ;  /* 0x0000002003037824 */ /* 0x000fe400078e00ff */
[----:B------:R1:W-:Y:S04]  /*2d50*/  ATOMS.OR RZ, [UR4+0x14], R2 ;  /* 0x00001402ffff798c */ /* 0x0003e8000b000004 */
[----:B------:R1:W-:Y:S04]  /*2d60*/  ATOMS.OR RZ, [UR4+0x18], R0 ;  /* 0x00001800ffff798c */ /* 0x0003e8000b000004 */
[----:B------:R1:W-:Y:S01]  /*2d70*/  STS [UR37+0x120], R3 ;  /* 0x00012003ff007988 */ /* 0x0003e20008000825 */
[----:B------:R-:W-:Y:S05]  /*2d80*/  BRA `(.L_x_50) ;  /* 0x0000000000107947 */ /* 0x000fea0003800000 */
.L_x_49:
[----:B------:R-:W-:Y:S02]  /*2d90*/  MOV R0, 0xffffffff ;  /* 0xffffffff00007802 */ /* 0x000fe40000000f00 */
[----:B------:R-:W-:-:S03]  /*2da0*/  MOV R2, 0x2dd0 ;  /* 0x00002dd000027802 */ /* 0x000fc60000000f00 */
[----:B------:R1:W-:Y:S04]  /*2db0*/  STS [UR37+0x120], R0 ;  /* 0x00012000ff007988 */ /* 0x0003e80008000825 */
[----:B-1-3-5:R-:W-:Y:S05]  /*2dc0*/  CALL.REL.NOINC `($__internal_1_$__cuda_sm10x_tcgen05_guardrail_trap_phase_invalid_during_alloc) ;  /* 0x0000005400847944 */ /* 0x02afea0003c00000 */
.L_x_50:
[----:B------:R-:W-:Y:S05]  /*2dd0*/  WARPSYNC.ALL ;  /* 0x0000000000007948 */ /* 0x000fea0003800000 */
[----:B------:R-:W2:Y:S01]  /*2de0*/  S2UR UR9, SR_CgaCtaId ;  /* 0x00000000000979c3 */ /* 0x000ea20000008800 */
[----:B------:R-:W-:Y:S01]  /*2df0*/  UMOV UR4, 0x400 ;  /* 0x0000040000047882 */ /* 0x000fe20000000000 */
[----:B------:R-:W-:-:S06]  /*2e00*/  NOP ;  /* 0x0000000000007918 */ /* 0x000fcc0000000000 */
[----:B------:R-:W-:Y:S06]  /*2e10*/  BAR.ARV 0x6, 0xa0 ;  /* 0x0182800000007b1d */ /* 0x000fec0000002000 */
[----:B------:R-:W4:Y:S01]  /*2e20*/  LDCU UR5, c[0x0][0x38c] ;  /* 0x00007180ff0577ac */ /* 0x000f220008000800 */
[----:B------:R-:W-:Y:S01]  /*2e30*/  IMAD.MOV.U32 R11, RZ, RZ, 0x1 ;  /* 0x00000001ff0b7424 */ /* 0x000fe200078e00ff */
[----:B------:R-:W-:Y:S01]  /*2e40*/  CS2R R8, SRZ ;  /* 0x0000000000087805 */ /* 0x000fe2000001ff00 */
[----:B------:R-:W-:Y:S01]  /*2e50*/  IMAD.MOV.U32 R10, RZ, RZ, RZ ;  /* 0x000000ffff0a7224 */ /* 0x000fe200078e00ff */
[----:B------:R-:W-:Y:S01]  /*2e60*/  UMOV UR12, URZ ;  /* 0x000000ff000c7c82 */ /* 0x000fe20008000000 */
[----:B------:R-:W-:Y:S01]  /*2e70*/  UMOV UR11, URZ ;  /* 0x000000ff000b7c82 */ /* 0x000fe20008000000 */
[----:B------:R-:W-:Y:S01]  /*2e80*/  UMOV UR30, 0x0 ;  /* 0x00000000001e7882 */ /* 0x000fe20000000000 */
[----:B------:R-:W-:Y:S01]  /*2e90*/  UMOV UR31, 0x41c0490 ;  /* 0x041c0490001f7882 */ /* 0x000fe20000000000 */
[----:B------:R-:W-:Y:S01]  /*2ea0*/  UMOV UR28, 0x0 ;  /* 0x00000000001c7882 */ /* 0x000fe20000000000 */
[----:B------:R-:W-:Y:S01]  /*2eb0*/  UMOV UR29, 0x41c0490 ;  /* 0x041c0490001d7882 */ /* 0x000fe20000000000 */
[----:B--2---:R-:W-:Y:S01]  /*2ec0*/  ULEA UR9, UR9, UR4, 0x18 ;  /* 0x0000000409097291 */ /* 0x004fe2000f8ec0ff */
[----:B------:R-:W2:Y:S03]  /*2ed0*/  LDCU UR4, c[0x0][0x38c] ;  /* 0x00007180ff0477ac */ /* 0x000ea60008000800 */
[----:B------:R-:W-:Y:S01]  /*2ee0*/  UIADD3 UR10, UPT, UPT, UR9, 0x7300, URZ ;  /* 0x00007300090a7890 */ /* 0x000fe2000fffe0ff */
[----:B------:R-:W-:-:S04]  /*2ef0*/  UMOV UR26, 0x0 ;  /* 0x00000000001a7882 */ /* 0x000fc80000000000 */
[----:B-1----:R-:W1:Y:S01]  /*2f00*/  LDS R0, [UR9+0x120] ;  /* 0x00012009ff007984 */ /* 0x002e620008000800 */
[----:B------:R-:W-:Y:S01]  /*2f10*/  USHF.R.U32.HI UR10, URZ, 0x4, UR10 ;  /* 0x00000004ff0a7899 */ /* 0x000fe2000801160a */
[----:B------:R-:W-:Y:S01]  /*2f20*/  UMOV UR27, 0x41c0490 ;  /* 0x041c0490001b7882 */ /* 0x000fe20000000000 */
[----:B------:R-:W-:Y:S02]  /*2f30*/  UMOV UR24, 0x0 ;  /* 0x0000000000187882 */ /* 0x000fe40000000000 */
[----:B------:R-:W-:Y:S01]  /*2f40*/  ULOP3.LUT UR10, UR10, 0x3fff, URZ, 0xc0, !UPT ;  /* 0x00003fff0a0a7892 */ /* 0x000fe2000f8ec0ff */
[----:B------:R-:W-:Y:S01]  /*2f50*/  UMOV UR25, 0x41c0490 ;  /* 0x041c049000197882 */ /* 0x000fe20000000000 */
[----:B------:R-:W-:Y:S01]  /*2f60*/  UMOV UR22, 0x0 ;  /* 0x0000000000167882 */ /* 0x000fe20000000000 */
[----:B------:R-:W-:Y:S01]  /*2f70*/  UMOV UR23, 0x41c0490 ;  /* 0x041c049000177882 */ /* 0x000fe20000000000 */
[----:B------:R-:W-:Y:S01]  /*2f80*/  UMOV UR20, 0x0 ;  /* 0x0000000000147882 */ /* 0x000fe20000000000 */
[----:B--2---:R-:W-:Y:S01]  /*2f90*/  UIADD3 UR4, UPT, UPT, UR4, 0x7f, URZ ;  /* 0x0000007f04047890 */ /* 0x004fe2000fffe0ff */
[----:B------:R-:W-:Y:S01]  /*2fa0*/  UMOV UR21, 0x41c0490 ;  /* 0x041c049000157882 */ /* 0x000fe20000000000 */
[----:B------:R-:W-:-:S02]  /*2fb0*/  ULOP3.LUT UR10, UR10, 0x10000, URZ, 0xfc, !UPT ;  /* 0x000100000a0a7892 */ /* 0x000fc4000f8efcff */
[----:B------:R-:W-:Y:S02]  /*2fc0*/  USHF.R.S32.HI UR8, URZ, 0x1f, UR4 ;  /* 0x0000001fff087899 */ /* 0x000fe40008011404 */
[----:B----4-:R-:W-:Y:S02]  /*2fd0*/  UISETP.GE.AND UP3, UPT, UR5, 0x1, UPT ;  /* 0x000000010500788c */ /* 0x010fe4000bf66270 */
[----:B------:R-:W-:Y:S02]  /*2fe0*/  ULEA.HI UR8, UR8, UR4, URZ, 0x7 ;  /* 0x0000000408087291 */ /* 0x000fe4000f8f38ff */
[----:B------:R-:W-:Y:S02]  /*2ff0*/  UIADD3 UR4, UPT, UPT, UR9, 0x17300, URZ ;  /* 0x0001730009047890 */ /* 0x000fe4000fffe0ff */
[----:B------:R-:W-:Y:S02]  /*3000*/  USHF.R.S32.HI UR8, URZ, 0x7, UR8 ;  /* 0x00000007ff087899 */ /* 0x000fe40008011408 */
[----:B------:R-:W-:-:S02]  /*3010*/  USHF.R.U32.HI UR4, URZ, 0x4, UR4 ;  /* 0x00000004ff047899 */ /* 0x000fc40008011604 */
[----:B------:R-:W-:Y:S02]  /*3020*/  UISETP.LT.AND UP0, UPT, UR8, 0x1, UPT ;  /* 0x000000010800788c */ /* 0x000fe4000bf01270 */
[----:B------:R-:W-:Y:S02]  /*3030*/  ULOP3.LUT UR4, UR4, 0x3fff, URZ, 0xc0, !UPT ;  /* 0x00003fff04047892 */ /* 0x000fe4000f8ec0ff */
[----:B------:R-:W-:Y:S02]  /*3040*/  USEL UR16, UR8, 0x1, !UP0 ;  /* 0x0000000108107887 */ /* 0x000fe4000c000000 */
[----:B------:R-:W-:Y:S02]  /*3050*/  ULOP3.LUT UR4, UR4, 0x10000, URZ, 0xfc, !UPT ;  /* 0x0001000004047892 */ /* 0x000fe4000f8efcff */
[----:B------:R-:W-:Y:S01]  /*3060*/  UIADD3 UR16, UPT, UPT, -UR16, URZ, URZ ;  /* 0x000000ff10107290 */ /* 0x000fe2000fffe1ff */
[----:B------:R-:W-:Y:S01]  /*3070*/  UMOV UR34, 0x0 ;  /* 0x0000000000227882 */ /* 0x000fe20000000000 */
[----:B------:R-:W-:Y:S01]  /*3080*/  UMOV UR35, 0x41c0490 ;  /* 0x041c049000237882 */ /* 0x000fe20000000000 */
[----:B-1----:R-:W-:Y:S01]  /*3090*/  R2UR UR13, R0 ;  /* 0x00000000000d72ca */ /* 0x002fe200000e0000 */
[----:B------:R-:W-:Y:S01]  /*30a0*/  UMOV UR32, 0x0 ;  /* 0x0000000000207882 */ /* 0x000fe20000000000 */
[----:B------:R-:W-:-:S13]  /*30b0*/  UMOV UR33, 0x41c0490 ;  /* 0x041c049000217882 */ /* 0x000fda0000000000 */
.L_x_59:
[----:B------:R-:W-:Y:S02]  /*30c0*/  LEA R0, R10, UR9, 0x3 ;  /* 0x000000090a007c11 */ /* 0x000fe4000f8e18ff */
[----:B------:R-:W-:Y:S02]  /*30d0*/  SHF.L.U32 R2, R9, 0x1f, RZ ;  /* 0x0000001f09027819 */ /* 0x000fe400000006ff */
[----:B------:R-:W-:Y:S01]  /*30e0*/  PLOP3.LUT P0, PT, PT, PT, UP3, 0x80, 0x8 ;  /* 0x000000000008781c */ /* 0x000fe20003f0f038 */
[----:B------:R-:W-:Y:S01]  /*30f0*/  VIADD R3, R0, 0x80 ;  /* 0x0000008000037836 */ /* 0x000fe20000000000 */
[----:B-1----:R-:W1:Y:S02]  /*3100*/  SYNCS.PHASECHK.TRANS64.TRYWAIT P1, [R0+URZ+0x70], R2 ;  /* 0x00007002000075a7 */ /* 0x002e6400080211ff */
[----:B-1--4-:R-:W-:Y:S09]  /*3110*/  @!P1 BRA `(.L_x_53) ;  /* 0x0000004c00689947 */ /* 0x012ff20003800000 */
.L_x_123:
[----:B------:R-:W-:Y:S01]  /*3120*/  LEA R4, R10, UR9, 0x4 ;  /* 0x000000090a047c11 */ /* 0x000fe2000f8e20ff */
[----:B------:R-:W-:Y:S01]  /*3130*/  @UP3 ULEA UR5, UR11, UR9, 0x3 ;  /* 0x000000090b053291 */ /* 0x000fe2000f8e18ff */
[----:B------:R-:W-:Y:S01]  /*3140*/  PLOP3.LUT P2, PT, PT, PT, PT, 0x80, 0x8 ;  /* 0x000000000008781c */ /* 0x000fe20003f4f070 */
[----:B------:R-:W-:Y:S01]  /*3150*/  ULEA UR14, UR12, UR9, 0x3 ;  /* 0x000000090c0e7291 */ /* 0x000fe2000f8e18ff */
[----:B------:R-:W-:Y:S01]  /*3160*/  PRMT R3, RZ, 0x654, R3 ;  /* 0x00000654ff037816 */ /* 0x000fe20000000003 */
[----:B------:R-:W-:Y:S01]  /*3170*/  ULEA.HI UR15, UR12, UR12, URZ, 0x1 ;  /* 0x0000000c0c0f7291 */ /* 0x000fe2000f8f08ff */
[----:B------:R-:W2:Y:S01]  /*3180*/  LDS.128 R4, [R4+0x100] ;  /* 0x0001000004047984 */ /* 0x000ea20000000c00 */
[----:B-1----:R-:W-:Y:S02]  /*3190*/  @P0 SHF.L.U32 R2, R8, 0x1f, RZ ;  /* 0x0000001f08020819 */ /* 0x002fe400000006ff */
[----:B------:R-:W-:Y:S01]  /*31a0*/  SHF.L.U32 R0, R11, 0x1f, RZ ;  /* 0x0000001f0b007819 */ /* 0x000fe200000006ff */
[----:B------:R-:W-:Y:S01]  /*31b0*/  @!PT LDS RZ, [RZ] ;  /* 0x00000000fffff984 */ /* 0x000fe20000000800 */
[----:B------:R-:W-:Y:S01]  /*31c0*/  @!PT LDS RZ, [RZ] ;  /* 0x00000000fffff984 */ /* 0x000fe20000000800 */
[----:B------:R-:W-:Y:S01]  /*31d0*/  @!PT LDS RZ, [RZ] ;  /* 0x00000000fffff984 */ /* 0x000fe20000000800 */
[----:B------:R-:W-:Y:S01]  /*31e0*/  @!PT LDS RZ, [RZ] ;  /* 0x00000000fffff984 */ /* 0x000fe20000000800 */
[----:B------:R1:W-:Y:S06]  /*31f0*/  MEMBAR.ALL.CTA ;  /* 0x0000000000007992 */ /* 0x0003ec0000008000 */
[----:B-1----:R-:W1:Y:S02]  /*3200*/  FENCE.VIEW.ASYNC.S ;  /* 0x00000000000073c6 */ /* 0x002e640000000000 */
[----:B-1----:R1:W-:Y:S01]  /*3210*/  SYNCS.ARRIVE.TRANS64.RED.A1T0 RZ, [R3+URZ], RZ ;  /* 0x000000ff03ff79a7 */ /* 0x0023e200081004ff */
[----:B------:R1:W4:Y:S01]  /*3220*/  @P0 SYNCS.PHASECHK.TRANS64.TRYWAIT P2, [UR5], R2 ;  /* 0x00000002ff0005a7 */ /* 0x0003220008041105 */
[----:B------:R-:W-:-:S02]  /*3230*/  ULOP3.LUT UR5, UR15, 0xffe, URZ, 0xc0, !UPT ;  /* 0x00000ffe0f057892 */ /* 0x000fc4000f8ec0ff */
[----:B------:R-:W-:Y:S01]  /*3240*/  USHF.R.U32.HI UR15, URZ, 0x1, UR15 ;  /* 0x00000001ff0f7899 */ /* 0x000fe2000801160f */
[----:B--2---:R-:W-:Y:S01]  /*3250*/  LOP3.LUT P1, RZ, R6, 0x1, RZ, 0xc0, !PT ;  /* 0x0000000106ff7812 */ /* 0x004fe2000782c0ff */
[----:B------:R-:W-:Y:S02]  /*3260*/  UIADD3 UR5, UPT, UPT, -UR5, UR12, URZ ;  /* 0x0000000c05057290 */ /* 0x000fe4000fffe1ff */
[----:B------:R-:W-:-:S04]  /*3270*/  UIMAD UR15, UR15, 0x70, UR13 ;  /* 0x000000700f0f78a4 */ /* 0x000fc8000f8e020d */
[----:B------:R-:W-:Y:S01]  /*3280*/  ULEA UR15, UR5, UR15, 0x14 ;  /* 0x0000000f050f7291 */ /* 0x000fe2000f8ea0ff */
[----:B------:R-:W2:Y:S02]  /*3290*/  SYNCS.PHASECHK.TRANS64.TRYWAIT P0, [UR14+0xb0], R0 ;  /* 0x0000b000ff0075a7 */ /* 0x000ea4000800110e */
[----:B-12-4-:R-:W-:Y:S09]  /*32a0*/  @!P0 BRA `(.L_x_54) ;  /* 0x0000004c00188947 */ /* 0x016ff20003800000 */
.L_x_125:
[----:B------:R-:W-:Y:S01]  /*32b0*/  IADD3 R10, PT, PT, R10, 0x1, RZ ;  /* 0x000000010a0a7810 */ /* 0x000fe20007ffe0ff */
[----:B------:R-:W-:Y:S06]  /*32c0*/  BRA.U !UP3, `(.L_x_55) ;  /* 0x000000050b107547 */ /* 0x000fec000b800000 */
[----:B------:R-:W-:Y:S01]  /*32d0*/  UPLOP3.LUT UP4, UPT, UPT, UPT, UPT, 0x40, 0x4 ;  /* 0x000000000004789c */ /* 0x000fe20003f8e870 */
[----:B------:R-:W-:Y:S01]  /*32e0*/  UMOV UR18, UR16 ;  /* 0x0000001000127c82 */ /* 0x000fe20008000000 */
[----:B------:R-:W-:Y:S01]  /*32f0*/  UMOV UR17, UR8 ;  /* 0x0000000800117c82 */ /* 0x000fe20008000000 */
[----:B------:R-:W-:-:S08]  /*3300*/  UMOV UR5, UR11 ;  /* 0x0000000b00057c82 */ /* 0x000fd00008000000 */
.L_x_58:
[----:B------:R-:W-:Y:S02]  /*3310*/  UIADD3 UR18, UPT, UPT, UR18, 0x1, URZ ;  /* 0x0000000112127890 */ /* 0x000fe4000fffe0ff */
[----:B--2---:R-:W-:Y:S02]  /*3320*/  ULEA UR19, UR5, UR9, 0x3 ;  /* 0x0000000905137291 */ /* 0x004fe4000f8e18ff */
[----:B------:R-:W-:Y:S01]  /*3330*/  UISETP.NE.AND UP0, UPT, UR18, URZ, UPT ;  /* 0x000000ff1200728c */ /* 0x000fe2000bf05270 */
[----:B----4-:R-:W-:Y:S10]  /*3340*/  @P2 BRA `(.L_x_56) ;  /* 0x00000000000c2947 */ /* 0x010ff40003800000 */
[----:B-1----:R-:W-:Y:S04]  /*3350*/  SHF.L.U32 R2, R8, 0x1f, RZ ;  /* 0x0000001f08027819 */ /* 0x002fe800000006ff */
[----:B------:R-:W1:Y:S02]  /*3360*/  SYNCS.PHASECHK.TRANS64.TRYWAIT P0, [UR19], R2 ;  /* 0x00000002ff0075a7 */ /* 0x000e640008001113 */
[----:B-1----:R-:W-:Y:S05]  /*3370*/  @!P0 BRA `(.L_x_57) ;  /* 0x0000004800fc8947 */ /* 0x002fea0003800000 */
.L_x_56:
[----:B------:R-:W-:Y:S01]  /*3380*/  UISETP.NE.AND UP1, UPT, UR17, 0x1, UPT ;  /* 0x000000011100788c */ /* 0x000fe2000bf25270 */
[----:B------:R-:W-:Y:S01]  /*3390*/  PLOP3.LUT P2, PT, PT, PT, PT, 0x80, 0x8 ;  /* 0x000000000008781c */ /* 0x000fe20003f4f070 */
[----:B------:R-:W-:Y:S02]  /*33a0*/  UIADD3 UR11, UPT, UPT, UR5, 0x1, URZ ;  /* 0x00000001050b7890 */ /* 0x000fe4000fffe0ff */
[----:B------:R-:W-:Y:S02]  /*33b0*/  UIMAD UR6, UR5, 0x700, UR4 ;  /* 0x00000700050678a4 */ /* 0x000fe4000f8e0204 */
[----:B------:R-:W-:Y:S01]  /*33c0*/  UISETP.NE.AND UP2, UPT, UR11, 0x4, UPT ;  /* 0x000000040b00788c */ /* 0x000fe2000bf45270 */
[----:B------:R-:W-:Y:S01]  /*33d0*/  PLOP3.LUT P0, PT, PT, PT, UP1, 0x80, 0x8 ;  /* 0x000000000008781c */ /* 0x000fe20003f0f018 */
[----:B------:R-:W-:Y:S02]  /*33e0*/  ULEA UR64, UR5, UR10, 0xa ;  /* 0x0000000a05407291 */ /* 0x000fe4000f8e50ff */
[----:B------:R-:W-:Y:S02]  /*33f0*/  USEL UR37, URZ, 0x1, UP2 ;  /* 0x00000001ff257887 */ /* 0x000fe40009000000 */
[----:B------:R-:W-:Y:S02]  /*3400*/  USEL UR11, UR11, URZ, UP2 ;  /* 0x000000ff0b0b7287 */ /* 0x000fe40009000000 */
[----:B------:R-:W-:Y:S02]  /*3410*/  UIADD3 UR62, UPT, UPT, UR6, 0x2, URZ ;  /* 0x00000002063e7890 */ /* 0x000fe4000fffe0ff */
[----:B------:R-:W-:Y:S01]  /*3420*/  @UP1 ULEA UR36, UR11, UR9, 0x3 ;  /* 0x000000090b241291 */ /* 0x000fe2000f8e18ff */
[----:B------:R-:W-:Y:S01]  /*3430*/  LOP3.LUT R8, R8, UR37, RZ, 0x3c, !PT ;  /* 0x0000002508087c12 */ /* 0x000fe2000f8e3cff */
[----:B------:R-:W-:Y:S02]  /*3440*/  UIADD3 UR60, UPT, UPT, UR64, 0x2, URZ ;  /* 0x00000002403c7890 */ /* 0x000fe4000fffe0ff */
[----:B------:R-:W-:Y:S01]  /*3450*/  UIADD3 UR58, UPT, UPT, UR6, 0x4, URZ ;  /* 0x00000004063a7890 */ /* 0x000fe2000fffe0ff */
[----:B-1----:R-:W-:Y:S01]  /*3460*/  @P0 SHF.L.U32 R0, R8, 0x1f, RZ ;  /* 0x0000001f08000819 */ /* 0x002fe200000006ff */
[----:B------:R-:W-:Y:S02]  /*3470*/  UIADD3 UR56, UPT, UPT, UR64, 0x4, URZ ;  /* 0x0000000440387890 */ /* 0x000fe4000fffe0ff */
[----:B------:R-:W-:Y:S01]  /*3480*/  UIADD3 UR54, UPT, UPT, UR6, 0x6, URZ ;  /* 0x0000000606367890 */ /* 0x000fe2000fffe0ff */
[----:B------:R2:W4:Y:S01]  /*3490*/  @P0 SYNCS.PHASECHK.TRANS64.TRYWAIT P2, [UR36], R0 ;  /* 0x00000000ff0005a7 */ /* 0x0005220008041124 */
[----:B------:R-:W-:Y:S02]  /*34a0*/  UIADD3 UR52, UPT, UPT, UR64, 0x6, URZ ;  /* 0x0000000640347890 */ /* 0x000fe4000fffe0ff */
        /* <DEDUP_REMOVED lines=9> */
[----:B------:R-:W-:Y:S01]  /*3540*/  UIADD3 UR17, UPT, UPT, UR17, -0x1, URZ ;  /* 0xffffffff11117890 */ /* 0x000fe2000fffe0ff */
[----:B------:R-:W-:Y:S01]  /*3550*/  UMOV UR7, 0x40004040 ;  /* 0x4000404000077882 */ /* 0x000fe20000000000 */
[----:B------:R-:W-:Y:S01]  /*3560*/  UMOV UR65, 0x40004040 ;  /* 0x4000404000417882 */ /* 0x000fe20000000000 */
[----:B------:R-:W-:Y:S01]  /*3570*/  UMOV UR63, 0x40004040 ;  /* 0x40004040003f7882 */ /* 0x000fe20000000000 */
[----:B------:R2:W-:Y:S01]  /*3580*/  UTCHMMA gdesc[UR64], gdesc[UR6], tmem[UR15], tmem[UR30], idesc[UR31], UP4 ;  /* 0x00ff1e06400075ea */ /* 0x0005e2000a00000f */
[----:B------:R-:W-:Y:S01]  /*3590*/  UPLOP3.LUT UP4, UPT, UPT, UPT, UPT, 0x80, 0x8 ;  /* 0x000000000008789c */ /* 0x000fe20003f8f070 */
[----:B------:R-:W-:Y:S01]  /*35a0*/  UMOV UR61, 0x40004040 ;  /* 0x40004040003d7882 */ /* 0x000fe20000000000 */
[----:B------:R-:W-:Y:S01]  /*35b0*/  UMOV UR59, 0x40004040 ;  /* 0x40004040003b7882 */ /* 0x000fe20000000000 */
[----:B------:R2:W-:Y:S01]  /*35c0*/  UTCHMMA gdesc[UR60], gdesc[UR62], tmem[UR15], tmem[UR28], idesc[UR29], UPT ;  /* 0x00ff1c3e3c0075ea */ /* 0x0005e2000b80000f */
        /* <DEDUP_REMOVED lines=14> */
[----:B------:R-:W-:Y:S01]  /*36b0*/  UMOV UR37, 0x40004040 ;  /* 0x4000404000257882 */ /* 0x000fe20000000000 */
[----:B------:R2:W-:Y:S01]  /*36c0*/  UTCHMMA gdesc[UR40], gdesc[UR42], tmem[UR15], tmem[UR34], idesc[UR35], UPT ;  /* 0x00ff222a280075ea */ /* 0x0005e2000b80000f */
[----:B------:R2:W-:Y:S01]  /*36d0*/  UTCHMMA gdesc[UR36], gdesc[UR38], tmem[UR15], tmem[UR32], idesc[UR33], UPT ;  /* 0x00ff2026240075ea */ /* 0x0005e2000b80000f */
[----:B------:R2:W-:Y:S01]  /*36e0*/  UTCBAR [UR19], URZ ;  /* 0x000000ff130073e9 */ /* 0x0005e200080000ff */
[----:B------:R-:W-:Y:S01]  /*36f0*/  UMOV UR5, UR11 ;  /* 0x0000000b00057c82 */ /* 0x000fe20008000000 */
[----:B------:R-:W-:Y:S05]  /*3700*/  BRA.U UP0, `(.L_x_58) ;  /* 0xfffffffd00007547 */ /* 0x000fea000b83ffff */
.L_x_55:
[----:B------:R-:W-:Y:S01]  /*3710*/  UIADD3 UR12, UPT, UPT, UR12, 0x1, URZ ;  /* 0x000000010c0c7890 */ /* 0x000fe2000fffe0ff */
[C---:B------:R-:W-:Y:S01]  /*3720*/  ISETP.NE.AND P0, PT, R10.reuse, 0x2, PT ;  /* 0x000000020a00780c */ /* 0x040fe20003f05270 */
[----:B------:R-:W-:Y:S02]  /*3730*/  UIADD3 UR14, UPT, UPT, UR14, 0x90, URZ ;  /* 0x000000900e0e7890 */ /* 0x000fe4000fffe0ff */
[----:B------:R-:W-:Y:S01]  /*3740*/  UISETP.NE.AND UP0, UPT, UR12, 0x4, UPT ;  /* 0x000000040c00788c */ /* 0x000fe2000bf05270 */
[----:B-12---:R-:W-:Y:S02]  /*3750*/  SEL R0, RZ, 0x1, P0 ;  /* 0x00000001ff007807 */ /* 0x006fe40000000000 */
[----:B------:R-:W-:Y:S01]  /*3760*/  SEL R10, R10, RZ, P0 ;  /* 0x000000ff0a0a7207 */ /* 0x000fe20000000000 */
[----:B------:R-:W-:Y:S01]  /*3770*/  USEL UR5, URZ, 0x1, UP0 ;  /* 0x00000001ff057887 */ /* 0x000fe20008000000 */
[----:B------:R-:W-:Y:S01]  /*3780*/  LOP3.LUT R9, R9, R0, RZ, 0x3c, !PT ;  /* 0x0000000009097212 */ /* 0x000fe200078e3cff */
[----:B------:R-:W-:Y:S01]  /*3790*/  USEL UR12, UR12, URZ, UP0 ;  /* 0x000000ff0c0c7287 */ /* 0x000fe20008000000 */
[----:B------:R1:W-:Y:S03]  /*37a0*/  UTCBAR [UR14], URZ ;  /* 0x000000ff0e0073e9 */ /* 0x0003e600080000ff */
[----:B------:R-:W-:Y:S01]  /*37b0*/  LOP3.LUT R11, R11, UR5, RZ, 0x3c, !PT ;  /* 0x000000050b0b7c12 */ /* 0x000fe2000f8e3cff */
[----:B------:R-:W-:Y:S07]  /*37c0*/  @P1 BRA `(.L_x_59) ;  /* 0xfffffff8003c1947 */ /* 0x000fee000383ffff */
[----:B------:R-:W2:Y:S01]  /*37d0*/  S2UR UR4, SR_CgaCtaId ;  /* 0x00000000000479c3 */ /* 0x000ea20000008800 */
[----:B------:R-:W-:Y:S01]  /*37e0*/  ELECT P0, URZ, PT ;  /* 0x0000000000ff782f */ /* 0x000fe20003800000 */
[----:B------:R-:W-:Y:S01]  /*37f0*/  IMAD.MOV.U32 R0, RZ, RZ, 0x1 ;  /* 0x00000001ff007424 */ /* 0x000fe200078e00ff */
[----:B------:R-:W-:Y:S01]  /*3800*/  UIADD3 UR9, UPT, UPT, UR9, 0xb0, URZ ;  /* 0x000000b009097890 */ /* 0x000fe2000fffe0ff */
[----:B------:R-:W-:Y:S01]  /*3810*/  SHF.L.U32 R2, R11, 0x1f, RZ ;  /* 0x0000001f0b027819 */ /* 0x000fe200000006ff */
[----:B------:R-:W-:-:S03]  /*3820*/  UMOV UR5, 0x40 ;  /* 0x0000004000057882 */ /* 0x000fc60000000000 */
[----:B------:R-:W-:Y:S01]  /*3830*/  UVIRTCOUNT.DEALLOC.SMPOOL 0x80 ;  /* 0x000000800000784c */ /* 0x000fe20000000000 */
[----:B--2---:R-:W-:Y:S02]  /*3840*/  ULEA UR4, UR4, UR5, 0x18 ;  /* 0x0000000504047291 */ /* 0x004fe4000f8ec0ff */
[----:B------:R-:W-:-:S07]  /*3850*/  ULEA UR5, UR12, UR9, 0x3 ;  /* 0x000000090c057291 */ /* 0x000fce000f8e18ff */
[----:B------:R2:W-:Y:S02]  /*3860*/  @P0 STS.U8 [UR4+0x1c], R0 ;  /* 0x00001c00ff000988 */ /* 0x0005e40008000004 */
[----:B------:R-:W3:Y:S02]  /*3870*/  SYNCS.PHASECHK.TRANS64.TRYWAIT P0, [UR5], R2 ;  /* 0x00000002ff0075a7 */ /* 0x000ee40008001105 */
[----:B--23--:R-:W-:Y:S05]  /*3880*/  @!P0 BRA `(.L_x_60) ;  /* 0x0000004400d08947 */ /* 0x00cfea0003800000 */
.L_x_128:
[----:B------:R-:W-:-:S04]  /*3890*/  UIADD3 UR6, UPT, UPT, UR12, 0x1, URZ ;  /* 0x000000010c067890 */ /* 0x000fc8000fffe0ff */
[----:B------:R-:W-:-:S04]  /*38a0*/  UISETP.NE.AND UP0, UPT, UR6, 0x4, UPT ;  /* 0x000000040600788c */ /* 0x000fc8000bf05270 */
[----:B------:R-:W-:Y:S02]  /*38b0*/  USEL UR7, URZ, 0x1, UP0 ;  /* 0x00000001ff077887 */ /* 0x000fe40008000000 */
[----:B------:R-:W-:-:S04]  /*38c0*/  USEL UR6, UR6, URZ, UP0 ;  /* 0x000000ff06067287 */ /* 0x000fc80008000000 */
[----:B------:R-:W-:Y:S01]  /*38d0*/  ULEA UR5, UR6, UR9, 0x3 ;  /* 0x0000000906057291 */ /* 0x000fe2000f8e18ff */
[----:B--2---:R-:W-:-:S04]  /*38e0*/  LOP3.LUT R2, R11, UR7, RZ, 0x3c, !PT ;  /* 0x000000070b027c12 */ /* 0x004fc8000f8e3cff */
[----:B------:R-:W-:-:S04]  /*38f0*/  SHF.L.U32 R3, R2, 0x1f, RZ ;  /* 0x0000001f02037819 */ /* 0x000fc800000006ff */
[----:B------:R-:W2:Y:S02]  /*3900*/  SYNCS.PHASECHK.TRANS64.TRYWAIT P0, [UR5], R3 ;  /* 0x00000003ff0075a7 */ /* 0x000ea40008001105 */
[----:B--2---:R-:W-:Y:S05]  /*3910*/  @!P0 BRA `(.L_x_61) ;  /* 0x0000004400c48947 */ /* 0x004fea0003800000 */
.L_x_130:
[----:B------:R-:W-:-:S04]  /*3920*/  UIADD3 UR6, UPT, UPT, UR6, 0x1, URZ ;  /* 0x0000000106067890 */ /* 0x000fc8000fffe0ff */
[----:B------:R-:W-:-:S04]  /*3930*/  UISETP.NE.AND UP0, UPT, UR6, 0x4, UPT ;  /* 0x000000040600788c */ /* 0x000fc8000bf05270 */
[----:B------:R-:W-:Y:S02]  /*3940*/  USEL UR7, URZ, 0x1, UP0 ;  /* 0x00000001ff077887 */ /* 0x000fe40008000000 */
[----:B------:R-:W-:-:S04]  /*3950*/  USEL UR6, UR6, URZ, UP0 ;  /* 0x000000ff06067287 */ /* 0x000fc80008000000 */
[----:B------:R-:W-:Y:S01]  /*3960*/  ULEA UR5, UR6, UR9, 0x3 ;  /* 0x0000000906057291 */ /* 0x000fe2000f8e18ff */
[----:B------:R-:W-:-:S04]  /*3970*/  LOP3.LUT R2, R2, UR7, RZ, 0x3c, !PT ;  /* 0x0000000702027c12 */ /* 0x000fc8000f8e3cff */
[----:B--2---:R-:W-:-:S04]  /*3980*/  SHF.L.U32 R3, R2, 0x1f, RZ ;  /* 0x0000001f02037819 */ /* 0x004fc800000006ff */
[----:B------:R-:W2:Y:S02]  /*3990*/  SYNCS.PHASECHK.TRANS64.TRYWAIT P0, [UR5], R3 ;  /* 0x00000003ff0075a7 */ /* 0x000ea40008001105 */
[----:B--2---:R-:W-:Y:S05]  /*39a0*/  @!P0 BRA `(.L_x_62) ;  /* 0x0000004400b88947 */ /* 0x004fea0003800000 */
.L_x_132:
[----:B------:R-:W-:-:S04]  /*39b0*/  UIADD3 UR6, UPT, UPT, UR6, 0x1, URZ ;  /* 0x0000000106067890 */ /* 0x000fc8000fffe0ff */
[----:B------:R-:W-:-:S04]  /*39c0*/  UISETP.NE.AND UP0, UPT, UR6, 0x4, UPT ;  /* 0x000000040600788c */ /* 0x000fc8000bf05270 */
[----:B------:R-:W-:Y:S02]  /*39d0*/  USEL UR5, URZ, 0x1, UP0 ;  /* 0x00000001ff057887 */ /* 0x000fe40008000000 */
[----:B------:R-:W-:-:S04]  /*39e0*/  USEL UR6, UR6, URZ, UP0 ;  /* 0x000000ff06067287 */ /* 0x000fc80008000000 */
[----:B------:R-:W-:Y:S01]  /*39f0*/  ULEA UR6, UR6, UR9, 0x3 ;  /* 0x0000000906067291 */ /* 0x000fe2000f8e18ff */
[----:B------:R-:W-:-:S04]  /*3a00*/  LOP3.LUT R2, R2, UR5, RZ, 0x3c, !PT ;  /* 0x0000000502027c12 */ /* 0x000fc8000f8e3cff */
[----:B------:R-:W-:-:S04]  /*3a10*/  SHF.L.U32 R2, R2, 0x1f, RZ ;  /* 0x0000001f02027819 */ /* 0x000fc800000006ff */
[----:B------:R-:W3:Y:S02]  /*3a20*/  SYNCS.PHASECHK.TRANS64.TRYWAIT P0, [UR6], R2 ;  /* 0x00000002ff0075a7 */ /* 0x000ee40008001106 */
[----:B---3--:R-:W-:Y:S05]  /*3a30*/  @!P0 BRA `(.L_x_63) ;  /* 0x0000004400ac8947 */ /* 0x008fea0003800000 */
.L_x_134:
[----:B------:R-:W-:Y:S01]  /*3a40*/  NOP ;  /* 0x0000000000007918 */ /* 0x000fe20000000000 */
[----:B--2---:R-:W2:Y:S01]  /*3a50*/  LDS R0, [UR4+0x14] ;  /* 0x00001404ff007984 */ /* 0x004ea20008000800 */
[----:B------:R-:W-:Y:S01]  /*3a60*/  ULOP3.LUT UR6, UR13, 0xffff, URZ, 0xc0, !UPT ;  /* 0x0000ffff0d067892 */ /* 0x000fe2000f8ec0ff */
[----:B------:R-:W-:Y:S01]  /*3a70*/  UMOV UR8, 0xffff ;  /* 0x0000ffff00087882 */ /* 0x000fe20000000000 */
[----:B------:R-:W-:Y:S02]  /*3a80*/  UMOV UR5, 0x1 ;  /* 0x0000000100057882 */ /* 0x000fe40000000000 */
[----:B------:R-:W-:-:S04]  /*3a90*/  USHF.R.U32.HI UR6, URZ, 0x5, UR6 ;  /* 0x00000005ff067899 */ /* 0x000fc80008011606 */
[----:B------:R-:W-:Y:S02]  /*3aa0*/  USHF.L.U32 UR8, UR8, UR6, URZ ;  /* 0x0000000608087299 */ /* 0x000fe400080006ff */
[----:B------:R-:W-:-:S04]  /*3ab0*/  USHF.L.U32 UR5, UR5, UR6, URZ ;  /* 0x0000000605057299 */ /* 0x000fc800080006ff */
[----:B--2---:R-:W-:-:S04]  /*3ac0*/  LOP3.LUT R0, R0, UR8, RZ, 0xc0, !PT ;  /* 0x0000000800007c12 */ /* 0x004fc8000f8ec0ff */
[----:B------:R-:W-:-:S13]  /*3ad0*/  ISETP.NE.AND P0, PT, R0, UR8, PT ;  /* 0x0000000800007c0c */ /* 0x000fda000bf05270 */
[----:B------:R-:W-:Y:S05]  /*3ae0*/  @P0 BRA `(.L_x_64) ;  /* 0x0000000000580947 */ /* 0x000fea0003800000 */
[----:B------:R-:W2:Y:S02]  /*3af0*/  LDS R0, [UR4+0x18] ;  /* 0x00001804ff007984 */ /* 0x000ea40008000800 */
[----:B--2---:R-:W-:-:S04]  /*3b00*/  LOP3.LUT R0, R0, UR5, RZ, 0xc0, !PT ;  /* 0x0000000500007c12 */ /* 0x004fc8000f8ec0ff */
[----:B------:R-:W-:-:S13]  /*3b10*/  ISETP.NE.AND P0, PT, R0, UR5, PT ;  /* 0x0000000500007c0c */ /* 0x000fda000bf05270 */
[----:B------:R-:W-:Y:S05]  /*3b20*/  @P0 BRA `(.L_x_65) ;  /* 0x00000000003c0947 */ /* 0x000fea0003800000 */
[----:B------:R-:W2:Y:S01]  /*3b30*/  S2R R2, SR_LANEID ;  /* 0x0000000000027919 */ /* 0x000ea20000000000 */
[----:B------:R-:W-:Y:S01]  /*3b40*/  ULOP3.LUT UR8, URZ, UR8, URZ, 0x33, !UPT ;  /* 0x00000008ff087292 */ /* 0x000fe2000f8e33ff */
[----:B------:R-:W-:Y:S02]  /*3b50*/  VOTEU.ANY UR7, UPT, PT ;  /* 0x0000000000077886 */ /* 0x000fe400038e0100 */
[----:B------:R-:W-:-:S03]  /*3b60*/  UFLO.U32 UR7, UR7 ;  /* 0x00000007000772bd */ /* 0x000fc600080e0000 */
[----:B------:R-:W-:-:S04]  /*3b70*/  IMAD.U32 R0, RZ, RZ, UR8 ;  /* 0x00000008ff007e24 */ /* 0x000fc8000f8e00ff */
[----:B------:R3:W1:Y:S02]  /*3b80*/  REDUX UR6, R0 ;  /* 0x00000000000673c4 */ /* 0x0006640000000000 */
[----:B------:R1:W-:Y:S01]  /*3b90*/  UTCATOMSWS.AND URZ, UR8 ;  /* 0x0000000800ff79e3 */ /* 0x0003e20008000000 */
[----:B--2---:R-:W-:Y:S02]  /*3ba0*/  ISETP.EQ.U32.AND P0, PT, R2, UR7, PT ;  /* 0x0000000702007c0c */ /* 0x004fe4000bf02070 */
[----:B---3--:R-:W-:Y:S02]  /*3bb0*/  LOP3.LUT R0, RZ, UR5, RZ, 0x33, !PT ;  /* 0x00000005ff007c12 */ /* 0x008fe4000f8e33ff */
[----:B-1----:R-:W-:Y:S02]  /*3bc0*/  MOV R2, UR6 ;  /* 0x0000000600027c02 */ /* 0x002fe40008000f00 */
[----:B------:R-:W1:Y:S07]  /*3bd0*/  REDUX UR5, R0 ;  /* 0x00000000000573c4 */ /* 0x000e6e0000000000 */
[----:B------:R2:W-:Y:S01]  /*3be0*/  @P0 ATOMS.AND RZ, [UR4+0x14], R2 ;  /* 0x00001402ffff098c */ /* 0x0005e2000a800004 */
[----:B-1----:R-:W-:-:S05]  /*3bf0*/  IMAD.U32 R0, RZ, RZ, UR5 ;  /* 0x00000005ff007e24 */ /* 0x002fca000f8e00ff */
[----:B------:R2:W-:Y:S01]  /*3c00*/  @P0 ATOMS.AND RZ, [UR4+0x18], R0 ;  /* 0x00001800ffff098c */ /* 0x0005e2000a800004 */
[----:B------:R-:W-:Y:S05]  /*3c10*/  BRA `(.L_x_66) ;  /* 0x0000000000147947 */ /* 0x000fea0003800000 */
.L_x_65:
[----:B------:R-:W-:Y:S02]  /*3c20*/  MOV R2, 0x3c40 ;  /* 0x00003c4000027802 */ /* 0x000fe40000000f00 */
[----:B-1--45:R-:W-:Y:S05]  /*3c30*/  CALL.REL.NOINC `($__internal_0_$__cuda_sm10x_tcgen05_guardrail_trap_col_being_dealloced_not_returned_by_alloc) ;  /* 0x0000004400dc7944 */ /* 0x032fea0003c00000 */
[----:B------:R-:W-:Y:S05]  /*3c40*/  BRA `(.L_x_66) ;  /* 0x0000000000087947 */ /* 0x000fea0003800000 */
.L_x_64:
[----:B------:R-:W-:Y:S02]  /*3c50*/  MOV R2, 0x3c70 ;  /* 0x00003c7000027802 */ /* 0x000fe40000000f00 */
[----:B-1--45:R-:W-:Y:S05]  /*3c60*/  CALL.REL.NOINC `($__internal_2_$__cuda_sm10x_tcgen05_guardrail_trap_unallocated_columns_being_dealloced) ;  /* 0x0000004400e87944 */ /* 0x032fea0003c00000 */
.L_x_66:
[----:B------:R-:W-:Y:S01]  /*3c70*/  NOP ;  /* 0x0000000000007918 */ /* 0x000fe20000000000 */
[----:B------:R-:W-:Y:S05]  /*3c80*/  EXIT ;  /* 0x000000000000794d */ /* 0x000fea0003800000 */
.L_x_48:
[----:B------:R-:W-:-:S09]  /*3c90*/  UISETP.NE.OR UP2, UPT, UR8, 0x3, !UP2 ;  /* 0x000000030800788c */ /* 0x000fd2000d745670 */
[----:B------:R-:W-:Y:S05]  /*3ca0*/  BRA.U UP2, `(.L_x_67) ;  /* 0x0000000d02b07547 */ /* 0x000fea000b800000 */
[----:B------:R-:W1:Y:S01]  /*3cb0*/  LDC R0, c[0x0][0xb30] ;  /* 0x0002cc00ff007b82 */ /* 0x000e620000000800 */
[----:B------:R-:W2:Y:S01]  /*3cc0*/  LDCU.64 UR4, c[0x0][0x888] ;  /* 0x00011100ff0477ac */ /* 0x000ea20008000a00 */
[----:B------:R-:W-:Y:S02]  /*3cd0*/  HFMA2 R25, -RZ, RZ, 0, 0 ;  /* 0x00000000ff197431 */ /* 0x000fe400000001ff */
[----:B------:R-:W-:Y:S01]  /*3ce0*/  IMAD.MOV.U32 R27, RZ, RZ, 0x1 ;  /* 0x00000001ff1b7424 */ /* 0x000fe200078e00ff */
[----:B------:R-:W-:Y:S01]  /*3cf0*/  MOV R23, 0x3800 ;  /* 0x0000380000177802 */ /* 0x000fe20000000f00 */
[----:B------:R-:W4:Y:S01]  /*3d00*/  LDCU.64 UR14, c[0x0][0x890] ;  /* 0x00011200ff0e77ac */ /* 0x000f220008000a00 */
[----:B------:R-:W-:Y:S01]  /*3d10*/  IMAD.MOV.U32 R26, RZ, RZ, RZ ;  /* 0x000000ffff1a7224 */ /* 0x000fe200078e00ff */
[----:B------:R-:W3:Y:S01]  /*3d20*/  LDC R22, c[0x0][0x370] ;  /* 0x0000dc00ff167b82 */ /* 0x000ee20000000800 */
[----:B------:R-:W-:Y:S01]  /*3d30*/  UPLOP3.LUT UP1, UPT, UPT, UPT, UPT, 0x40, 0x4 ;  /* 0x000000000004789c */ /* 0x000fe20003f2e870 */
[----:B------:R-:W-:-:S06]  /*3d40*/  UMOV UR6, URZ ;  /* 0x000000ff00067c82 */ /* 0x000fcc0008000000 */
[----:B------:R-:W3:Y:S01]  /*3d50*/  LDC R3, c[0x0][0xb0c] ;  /* 0x0002c300ff037b82 */ /* 0x000ee20000000800 */
[----:B--2---:R-:W-:-:S03]  /*3d60*/  UISETP.NE.U32.AND UP5, UPT, UR4, URZ, UPT ;  /* 0x000000ff0400728c */ /* 0x004fc6000bfa5070 */
[----:B------:R-:W-:Y:S01]  /*3d70*/  UMOV UR4, 0x400 ;  /* 0x0000040000047882 */ /* 0x000fe20000000000 */
[----:B----4-:R-:W-:-:S03]  /*3d80*/  UISETP.NE.U32.AND UP6, UPT, UR14, URZ, UPT ;  /* 0x000000ff0e00728c */ /* 0x010fc6000bfc5070 */
[----:B------:R-:W2:Y:S01]  /*3d90*/  LDC R20, c[0x0][0xb20] ;  /* 0x0002c800ff147b82 */ /* 0x000ea20000000800 */
[----:B-1----:R-:W-:Y:S01]  /*3da0*/  ISETP.NE.AND P1, PT, R0, 0x1, PT ;  /* 0x000000010000780c */ /* 0x002fe20003f25270 */
[----:B------:R-:W-:Y:S02]  /*3db0*/  UISETP.NE.AND.EX UP5, UPT, UR5, URZ, UPT, UP5 ;  /* 0x000000ff0500728c */ /* 0x000fe4000bfa5350 */
[----:B------:R-:W-:Y:S02]  /*3dc0*/  ULEA UR4, UR37, UR4, 0x18 ;  /* 0x0000000425047291 */ /* 0x000fe4000f8ec0ff */
[----:B------:R-:W-:Y:S02]  /*3dd0*/  UISETP.NE.AND.EX UP6, UPT, UR15, URZ, UPT, UP6 ;  /* 0x000000ff0f00728c */ /* 0x000fe4000bfc5360 */
[----:B------:R-:W1:Y:S08]  /*3de0*/  LDC.64 R28, c[0x0][0x348] ;  /* 0x0000d200ff1c7b82 */ /* 0x000e700000000a00 */
[----:B------:R-:W4:Y:S08]  /*3df0*/  LDC.64 R14, c[0x0][0xb10] ;  /* 0x0002c400ff0e7b82 */ /* 0x000f300000000a00 */
[----:B------:R-:W1:Y:S08]  /*3e00*/  LDC.64 R6, c[0x0][0xb18] ;  /* 0x0002c600ff067b82 */ /* 0x000e700000000a00 */
[----:B------:R-:W1:Y:S08]  /*3e10*/  LDC.64 R4, c[0x0][0xb28] ;  /* 0x0002ca00ff047b82 */ /* 0x000e700000000a00 */
[----:B--23--:R-:W1:Y:S02]  /*3e20*/  LDC R21, c[0x0][0x374] ;  /* 0x0000dd00ff157b82 */ /* 0x00ce640000000800 */
.L_x_75:
[C---:B------:R-:W-:Y:S02]  /*3e30*/  LEA R0, R26.reuse, UR4, 0x3 ;  /* 0x000000041a007c11 */ /* 0x040fe4000f8e18ff */
[----:B------:R-:W-:Y:S02]  /*3e40*/  SHF.L.U32 R2, R25, 0x1f, RZ ;  /* 0x0000001f19027819 */ /* 0x000fe400000006ff */
[----:B------:R-:W-:Y:S02]  /*3e50*/  LEA R16, R26, UR4, 0x4 ;  /* 0x000000041a107c11 */ /* 0x000fe4000f8e20ff */
[----:B------:R-:W2:Y:S02]  /*3e60*/  SYNCS.PHASECHK.TRANS64.TRYWAIT P0, [R0+URZ+0x70], R2 ;  /* 0x00007002000075a7 */ /* 0x000ea400080011ff */
[----:B--2---:R-:W-:Y:S05]  /*3e70*/  @!P0 BRA `(.L_x_68) ;  /* 0x0000004000b48947 */ /* 0x004fea0003800000 */
.L_x_135:
[----:B------:R-:W-:Y:S01]  /*3e80*/  ISETP.GE.AND P0, PT, R76, 0x1, PT ;  /* 0x000000014c00780c */ /* 0x000fe20003f06270 */
[----:B------:R-:W3:Y:S01]  /*3e90*/  LDS.128 R16, [R16+0x100] ;  /* 0x0001000010107984 */ /* 0x000ee20000000c00 */
[----:B------:R-:W-:Y:S01]  /*3ea0*/  ISETP.NE.U32.AND P3, PT, RZ, UR14, PT ;  /* 0x0000000eff007c0c */ /* 0x000fe2000bf65070 */
[----:B--2---:R-:W-:Y:S03]  /*3eb0*/  VIADD R0, R0, 0x80 ;  /* 0x0000008000007836 */ /* 0x004fe60000000000 */
[----:B------:R-:W-:Y:S01]  /*3ec0*/  ISETP.NE.AND.EX P3, PT, RZ, UR15, PT, P3 ;  /* 0x0000000fff007c0c */ /* 0x000fe2000bf65330 */
[----:B------:R-:W-:Y:S01]  /*3ed0*/  @!PT LDS RZ, [RZ] ;  /* 0x00000000fffff984 */ /* 0x000fe20000000800 */
[----:B------:R-:W-:Y:S01]  /*3ee0*/  @!PT LDS RZ, [RZ] ;  /* 0x00000000fffff984 */ /* 0x000fe20000000800 */
[----:B------:R-:W-:Y:S01]  /*3ef0*/  @!PT LDS RZ, [RZ] ;  /* 0x00000000fffff984 */ /* 0x000fe20000000800 */
[----:B------:R-:W-:Y:S01]  /*3f00*/  @!PT LDS RZ, [RZ] ;  /* 0x00000000fffff984 */ /* 0x000fe20000000800 */
[----:B------:R2:W-:Y:S06]  /*3f10*/  MEMBAR.ALL.CTA ;  /* 0x0000000000007992 */ /* 0x0005ec0000008000 */
[----:B--2---:R-:W2:Y:S01]  /*3f20*/  FENCE.VIEW.ASYNC.S ;  /* 0x00000000000073c6 */ /* 0x004ea20000000000 */
[----:B------:R-:W-:Y:S04]  /*3f30*/  PRMT R0, RZ, 0x654, R0 ;  /* 0x00000654ff007816 */ /* 0x000fe80000000000 */
[----:B--2---:R2:W-:Y:S01]  /*3f40*/  SYNCS.ARRIVE.TRANS64.RED.A1T0 RZ, [R0+URZ], RZ ;  /* 0x000000ff00ff79a7 */ /* 0x0045e200081004ff */
[----:B---3--:R-:W-:Y:S11]  /*3f50*/  LOP3.LUT P4, RZ, R18, 0x1, RZ, 0xc0, !PT ;  /* 0x0000000112ff7812 */ /* 0x008ff6000788c0ff */
[----:B------:R-:W-:Y:S02]  /*3f60*/  @!UPT UIADD3 URZ, UPT, UPT, URZ, URZ, URZ ;  /* 0x000000fffffff290 */ /* 0x000fe4000fffe0ff */
[----:B------:R-:W-:Y:S02]  /*3f70*/  @P4 MOV R11, R16 ;  /* 0x00000010000b4202 */ /* 0x000fe40000000f00 */
[----:B------:R-:W-:Y:S01]  /*3f80*/  @P4 LOP3.LUT R10, R17, 0xffff, RZ, 0xc0, !PT ;  /* 0x0000ffff110a4812 */ /* 0x000fe200078ec0ff */
[----:B--2---:R-:W-:Y:S06]  /*3f90*/  @!P0 BRA `(.L_x_69) ;  /* 0x0000000000a48947 */ /* 0x004fec0003800000 */
[-C--:B-1----:R-:W-:Y:S01]  /*3fa0*/  IMAD.HI.U32 R0, R21, R7.reuse, RZ ;  /* 0x0000000715007227 */ /* 0x082fe200078e00ff */
[----:B------:R-:W-:Y:S02]  /*3fb0*/  ISETP.NE.AND P0, PT, R6, 0x1, PT ;  /* 0x000000010600780c */ /* 0x000fe40003f05270 */
[----:B------:R-:W-:Y:S01]  /*3fc0*/  ISETP.NE.AND P2, PT, R76, 0x1, PT ;  /* 0x000000014c00780c */ /* 0x000fe20003f45270 */
[----:B----4-:R-:W-:Y:S01]  /*3fd0*/  IMAD.HI.U32 R9, R22, R14, RZ ;  /* 0x0000000e16097227 */ /* 0x010fe200078e00ff */
[----:B------:R-:W-:Y:S02]  /*3fe0*/  SHF.R.U32.HI R0, RZ, R20, R0 ;  /* 0x00000014ff007219 */ /* 0x000fe40000011600 */
[----:B------:R-:W-:Y:S01]  /*3ff0*/  ISETP.NE.AND P5, PT, R3, 0x1, PT ;  /* 0x000000010300780c */ /* 0x000fe20003fa5270 */
[----:B------:R-:W-:Y:S01]  /*4000*/  IMAD.HI.U32 R13, R10, R7, RZ ;  /* 0x000000070a0d7227 */ /* 0x000fe200078e00ff */
[----:B------:R-:W-:Y:S02]  /*4010*/  SHF.R.U32.HI R9, RZ, R15, R9 ;  /* 0x0000000fff097219 */ /* 0x000fe40000011609 */
[----:B------:R-:W-:Y:S01]  /*4020*/  SEL R0, R21, R0, !P0 ;  /* 0x0000000015007207 */ /* 0x000fe20004000000 */
[----:B------:R-:W-:Y:S01]  /*4030*/  IMAD.HI.U32 R12, R11, R14, RZ ;  /* 0x0000000e0b0c7227 */ /* 0x000fe200078e00ff */
[----:B------:R-:W-:Y:S03]  /*4040*/  SEL R9, R22, R9, !P5 ;  /* 0x0000000916097207 */ /* 0x000fe60006800000 */
[-C--:B------:R-:W-:Y:S01]  /*4050*/  IMAD.HI.U32 R8, R0, R4.reuse, RZ ;  /* 0x0000000400087227 */ /* 0x080fe200078e00ff */
[----:B------:R-:W-:Y:S03]  /*4060*/  SHF.R.U32.HI R12, RZ, R15, R12 ;  /* 0x0000000fff0c7219 */ /* 0x000fe6000001160c */
[----:B------:R-:W-:Y:S01]  /*4070*/  IMAD.HI.U32 R2, R9, R4, RZ ;  /* 0x0000000409027227 */ /* 0x000fe200078e00ff */
[-C--:B------:R-:W-:Y:S02]  /*4080*/  @P2 SHF.R.U32.HI R0, RZ, R5.reuse, R8 ;  /* 0x00000005ff002219 */ /* 0x080fe40000011608 */
[----:B------:R-:W-:Y:S02]  /*4090*/  SHF.R.U32.HI R8, RZ, R20, R13 ;  /* 0x00000014ff087219 */ /* 0x000fe4000001160d */
[----:B------:R-:W-:Y:S01]  /*40a0*/  @P2 SHF.R.U32.HI R9, RZ, R5, R2 ;  /* 0x00000005ff092219 */ /* 0x000fe20000011602 */
[----:B------:R-:W-:Y:S01]  /*40b0*/  IMAD R0, R76, R0, RZ ;  /* 0x000000004c007224 */ /* 0x000fe200078e02ff */
[----:B------:R-:W-:Y:S02]  /*40c0*/  SEL R8, R10, R8, !P0 ;  /* 0x000000080a087207 */ /* 0x000fe40004000000 */
[----:B------:R-:W-:Y:S01]  /*40d0*/  SEL R2, R11, R12, !P5 ;  /* 0x0000000c0b027207 */ /* 0x000fe20006800000 */
[----:B------:R-:W-:Y:S01]  /*40e0*/  IMAD R12, R76, R9, RZ ;  /* 0x000000094c0c7224 */ /* 0x000fe200078e02ff */
[C---:B------:R-:W-:Y:S01]  /*40f0*/  ISETP.GE.AND P0, PT, R8.reuse, R0, PT ;  /* 0x000000000800720c */ /* 0x040fe20003f06270 */
[----:B------:R-:W-:Y:S03]  /*4100*/  IMAD.HI.U32 R0, R8, R4, RZ ;  /* 0x0000000408007227 */ /* 0x000fe600078e00ff */
[----:B------:R-:W-:Y:S02]  /*4110*/  ISETP.GE.OR P0, PT, R2, R12, P0 ;  /* 0x0000000c0200720c */ /* 0x000fe40000706670 */
[-C--:B------:R-:W-:Y:S04]  /*4120*/  SHF.R.U32.HI R0, RZ, R5.reuse, R0 ;  /* 0x00000005ff007219 */ /* 0x080fe80000011600 */
[----:B------:R-:W-:Y:S05]  /*4130*/  SEL R13, R8, R0, !P2 ;  /* 0x00000000080d7207 */ /* 0x000fea0005000000 */
[----:B------:R-:W-:Y:S02]  /*4140*/  IMAD.MOV R12, RZ, RZ, -R13 ;  /* 0x000000ffff0c7224 */ /* 0x000fe400078e0a0d */
[----:B------:R-:W-:Y:S04]  /*4150*/  @!P0 IMAD.HI.U32 R0, R2, R4, RZ ;  /* 0x0000000402008227 */ /* 0x000fe800078e00ff */
[----:B------:R-:W-:Y:S01]  /*4160*/  IMAD R12, R76, R12, R8 ;  /* 0x0000000c4c0c7224 */ /* 0x000fe200078e0208 */
[----:B------:R-:W-:Y:S04]  /*4170*/  @!P0 SHF.R.U32.HI R0, RZ, R5, R0 ;  /* 0x00000005ff008219 */ /* 0x000fe80000011600 */
[----:B------:R-:W-:Y:S04]  /*4180*/  @!P0 SEL R0, R2, R0, !P2 ;  /* 0x0000000002008207 */ /* 0x000fe80005000000 */
[----:B------:R-:W-:Y:S01]  /*4190*/  @!P0 IADD3 R13, PT, PT, R13, -R0, RZ ;  /* 0x800000000d0d8210 */ /* 0x000fe20007ffe0ff */
[----:B------:R-:W-:Y:S01]  /*41a0*/  @!P0 IMAD R0, R9, R12, R0 ;  /* 0x0000000c09008224 */ /* 0x000fe200078e0200 */
[----:B------:R-:W-:Y:S01]  /*41b0*/  IADD3 R9, PT, PT, -R8, RZ, RZ ;  /* 0x000000ff08097210 */ /* 0x000fe20007ffe1ff */
[--C-:B------:R-:W-:Y:S02]  /*41c0*/  IMAD.MOV R12, RZ, RZ, -R2.reuse ;  /* 0x000000ffff0c7224 */ /* 0x100fe400078e0a02 */
[----:B------:R-:W-:Y:S02]  /*41d0*/  @!P0 IMAD R8, R13, R76, R2 ;  /* 0x0000004c0d088224 */ /* 0x000fe400078e0202 */
[----:B------:R-:W-:Y:S02]  /*41e0*/  @!P0 IMAD.MOV.U32 R2, RZ, RZ, R0 ;  /* 0x000000ffff028224 */ /* 0x000fe400078e0000 */
[----:B------:R-:W-:Y:S02]  /*41f0*/  IMAD R11, R3, R12, R11 ;  /* 0x0000000c030b7224 */ /* 0x000fe400078e020b */
[----:B------:R-:W-:Y:S02]  /*4200*/  IMAD R10, R6, R9, R10 ;  /* 0x00000009060a7224 */ /* 0x000fe400078e020a */
[----:B------:R-:W-:Y:S02]  /*4210*/  IMAD R11, R2, R3, R11 ;  /* 0x00000003020b7224 */ /* 0x000fe400078e020b */
[----:B------:R-:W-:Y:S02]  /*4220*/  IMAD R10, R8, R6, R10 ;  /* 0x00000006080a7224 */ /* 0x000fe400078e020a */
.L_x_69:
[----:B------:R-:W-:Y:S05]  /*4230*/  BRA.U UP1, `(.L_x_70) ;  /* 0x0000000101107547 */ /* 0x000fea000b800000 */
[----:B------:R-:W-:Y:S04]  /*4240*/  MOV R2, UR7 ;  /* 0x0000000700027c02 */ /* 0x000fe80008000f00 */
[----:B------:R-:W-:Y:S04]  /*4250*/  SHF.L.U32 R2, R2, 0x1f, RZ ;  /* 0x0000001f02027819 */ /* 0x000fe800000006ff */
[----:B------:R-:W2:Y:S02]  /*4260*/  SYNCS.PHASECHK.TRANS64.TRYWAIT P0, [UR4+0x68], R2 ;  /* 0x00006802ff0075a7 */ /* 0x000ea40008001104 */
[----:B--2---:R-:W-:Y:S05]  /*4270*/  @!P0 BRA `(.L_x_71) ;  /* 0x0000003c00c88947 */ /* 0x004fea0003800000 */
.L_x_70:
[----:B------:R-:W-:Y:S05]  /*4280*/  BRA.U !UP6, `(.L_x_72) ;  /* 0x000000010e347547 */ /* 0x000fea000b800000 */
[----:B------:R-:W-:Y:S01]  /*4290*/  UPLOP3.LUT UP0, UPT, UPT, UPT, UP5, 0x80, 0x8 ;  /* 0x000000000008789c */ /* 0x000fe20003f0f050 */
[----:B--2---:R-:W-:Y:S02]  /*42a0*/  HFMA2 R0, -RZ, RZ, 0, 5.9604644775390625e-08 ;  /* 0x00000001ff007431 */ /* 0x004fe400000001ff */
[----:B------:R-:W-:Y:S03]  /*42b0*/  IMAD.MOV.U32 R142, RZ, RZ, 0x1 ;  /* 0x00000001ff8e7424 */ /* 0x000fe600078e00ff */
[----:B------:R-:W-:Y:S05]  /*42c0*/  PLOP3.LUT P0, PT, PT, PT, UP0, 0x80, 0x8 ;  /* 0x000000000008781c */ /* 0x000fea0003f0f008 */
[----:B------:R-:W2:Y:S01]  /*42d0*/  @UP0 LDCU.64 UR8, c[0x0][0x888] ;  /* 0x00011100ff0807ac */ /* 0x000ea20008000a00 */
[----:B------:R-:W-:Y:S07]  /*42e0*/  @UP0 UIMAD UR5, UR36, UR14, URZ ;  /* 0x0000000e240502a4 */ /* 0x000fee000f8e02ff */
[----:B------:R-:W-:Y:S01]  /*42f0*/  @!P0 PRMT R142, R0, 0x7610, R142 ;  /* 0x00007610008e8816 */ /* 0x000fe2000000008e */
[----:B--2---:R-:W-:Y:S03]  /*4300*/  @UP0 UIMAD.WIDE UR8, UR5, 0x4, UR8 ;  /* 0x00000004050808a5 */ /* 0x004fe6000f8e0208 */
[----:B------:R-:W2:Y:S03]  /*4310*/  @!UP0 LDCU UR5, c[0x0][0x880] ;  /* 0x00011000ff0587ac */ /* 0x000ea60008000800 */
[----:B------:R-:W-:Y:S01]  /*4320*/  IMAD.U32 R8, RZ, RZ, UR8 ;  /* 0x00000008ff087e24 */ /* 0x000fe2000f8e00ff */
[----:B------:R-:W-:Y:S05]  /*4330*/  MOV R9, UR9 ;  /* 0x0000000900097c02 */ /* 0x000fea0008000f00 */
[----:B-----5:R3:W5:Y:S02]  /*4340*/  @P0 LDG.E R83, desc[UR46][R8.64] ;  /* 0x0000002e08530981 */ /* 0x020764000c1e1900 */
[----:B--23--:R-:W-:Y:S07]  /*4350*/  @!P0 IMAD.U32 R83, RZ, RZ, UR5 ;  /* 0x00000005ff538e24 */ /* 0x00cfee000f8e00ff */
.L_x_72:
[----:B-----5:R-:W-:Y:S01]  /*4360*/  @!P3 FSETP.EQ.AND P2, PT, R83, RZ, PT ;  /* 0x000000ff5300b20b */ /* 0x020fe20003f42000 */
[----:B------:R-:W-:Y:S01]  /*4370*/  @!UPT UIADD3 URZ, UPT, UPT, URZ, URZ, URZ ;  /* 0x000000fffffff290 */ /* 0x000fe2000fffe0ff */
[----:B------:R-:W-:Y:S11]  /*4380*/  @!P3 BRA `(.L_x_73) ;  /* 0x000000000014b947 */ /* 0x000ff60003800000 */
[----:B------:R-:W-:Y:S02]  /*4390*/  LOP3.LUT P0, RZ, R142, 0xff, RZ, 0xc0, !PT ;  /* 0x000000ff8eff7812 */ /* 0x000fe4000780c0ff */
[----:B------:R-:W-:Y:S04]  /*43a0*/  PLOP3.LUT P2, PT, PT, PT, UP0, 0x80, 0x8 ;  /* 0x000000000008781c */ /* 0x000fe80003f4f008 */
[----:B------:R-:W-:Y:S07]  /*43b0*/  PLOP3.LUT P2, PT, P2, PT, PT, 0x8, 0x80 ;  /* 0x000000000080781c */ /* 0x000fee000174e170 */
[----:B------:R-:W-:Y:S11]  /*43c0*/  @P0 FSETP.EQ.AND P2, PT, R83, RZ, PT ;  /* 0x000000ff5300020b */ /* 0x000ff60003f42000 */
[----:B------:R-:W-:Y:S02]  /*43d0*/  @!UPT UIADD3 URZ, UPT, UPT, URZ, URZ, URZ ;  /* 0x000000fffffff290 */ /* 0x000fe4000fffe0ff */
.L_x_73:
[----:B------:R-:W3:Y:S01]  /*43e0*/  LDC.64 R8, c[0x0][0xb10] ;  /* 0x0002c400ff087b82 */ /* 0x000ee20000000a00 */
[----:B------:R-:W-:Y:S01]  /*43f0*/  ULEA UR13, UR6, UR4, 0x3 ;  /* 0x00000004060d7291 */ /* 0x000fe2000f8e18ff */
[----:B------:R-:W-:Y:S01]  /*4400*/  SHF.L.U32 R30, R27, 0x1f, RZ ;  /* 0x0000001f1b1e7819 */ /* 0x000fe200000006ff */
[----:B------:R-:W-:Y:S01]  /*4410*/  VIADD R26, R26, 0x1 ;  /* 0x000000011a1a7836 */ /* 0x000fe20000000000 */
[----:B------:R-:W-:Y:S04]  /*4420*/  @P4 SHF.R.U32.HI R24, RZ, 0x10, R17 ;  /* 0x00000010ff184819 */ /* 0x000fe80000011611 */
[----:B------:R-:W5:Y:S02]  /*4430*/  LDC.64 R12, c[0x0][0xb18] ;  /* 0x0002c600ff0c7b82 */ /* 0x000f640000000a00 */
[----:B------:R-:W1:Y:S01]  /*4440*/  SYNCS.PHASECHK.TRANS64.TRYWAIT P5, [UR13+0x50], R30 ;  /* 0x0000501eff0075a7 */ /* 0x000e6200080a110d */
[C---:B---3--:R-:W-:Y:S05]  /*4450*/  @!P1 IMAD.HI.U32 R8, R11.reuse, R8, RZ ;  /* 0x000000080b089227 */ /* 0x048fea00078e00ff */
[----:B--2---:R-:W2:Y:S01]  /*4460*/  @!P1 LDC R0, c[0x0][0xb20] ;  /* 0x0002c800ff009b82 */ /* 0x004ea20000000800 */
[----:B------:R-:W-:Y:S01]  /*4470*/  @!P1 SHF.R.U32.HI R8, RZ, R9, R8 ;  /* 0x00000009ff089219 */ /* 0x000fe20000011608 */
[----:B-----5:R-:W-:Y:S01]  /*4480*/  @!P1 IMAD.HI.U32 R13, R10, R13, RZ ;  /* 0x0000000d0a0d9227 */ /* 0x020fe200078e00ff */
[----:B------:R-:W-:Y:S05]  /*4490*/  @!P1 ISETP.NE.AND P0, PT, R12, 0x1, PT ;  /* 0x000000010c00980c */ /* 0x000fea0003f05270 */
[----:B------:R-:W3:Y:S01]  /*44a0*/  @!P1 LDC R2, c[0x0][0xb0c] ;  /* 0x0002c300ff029b82 */ /* 0x000ee20000000800 */
[----:B--2---:R-:W-:Y:S02]  /*44b0*/  @!P1 SHF.R.U32.HI R0, RZ, R0, R13 ;  /* 0x00000000ff009219 */ /* 0x004fe4000001160d */
[----:B---3--:R-:W-:Y:S02]  /*44c0*/  @!P1 ISETP.NE.AND P3, PT, R2, 0x1, PT ;  /* 0x000000010200980c */ /* 0x008fe40003f65270 */
[----:B------:R-:W-:Y:S02]  /*44d0*/  @!P1 SEL R9, R10, R0, !P0 ;  /* 0x000000000a099207 */ /* 0x000fe40004000000 */
[----:B------:R-:W-:Y:S02]  /*44e0*/  ELECT P0, URZ, PT ;  /* 0x0000000000ff782f */ /* 0x000fe40003800000 */
[----:B------:R-:W-:Y:S05]  /*44f0*/  @!P1 SEL R8, R11, R8, !P3 ;  /* 0x000000080b089207 */ /* 0x000fea0005800000 */
[----:B------:R-:W-:Y:S02]  /*4500*/  @!P1 IMAD.IADD R0, R9, 0x1, -R8 ;  /* 0x0000000109009824 */ /* 0x000fe400078e0a08 */
[----:B------:R-:W-:Y:S02]  /*4510*/  @!P1 IMAD.IADD R8, R8, 0x1, -R9 ;  /* 0x0000000108089824 */ /* 0x000fe400078e0a09 */
[----:B------:R-:W-:Y:S02]  /*4520*/  @!P1 IMAD R11, R0, R2, R11 ;  /* 0x00000002000b9224 */ /* 0x000fe400078e020b */
[----:B------:R-:W-:Y:S01]  /*4530*/  @!P1 IMAD R10, R8, R12, R10 ;  /* 0x0000000c080a9224 */ /* 0x000fe200078e020a */
[----:B-1----:R-:W-:Y:S06]  /*4540*/  @!P5 BRA `(.L_x_74) ;  /* 0x0000003c002cd947 */ /* 0x002fec0003800000 */
.L_x_138:
[----:B------:R-:W-:Y:S01]  /*4550*/  UIADD3 UR57, UPT, UPT, UR13, 0x40, URZ ;  /* 0x000000400d397890 */ /* 0x000fe2000fffe0ff */
[----:B------:R-:W-:Y:S01]  /*4560*/  PLOP3.LUT P0, PT, P2, P0, PT, 0xf2, 0x2f ;  /* 0x00000000002f781c */ /* 0x000fe20001701e72 */
[----:B------:R-:W-:Y:S01]  /*4570*/  UMOV UR22, 0x0 ;  /* 0x0000000000167882 */ /* 0x000fe20000000000 */
[----:B------:R-:W-:Y:S01]  /*4580*/  UMOV UR23, 0x10000000 ;  /* 0x1000000000177882 */ /* 0x000fe20000000000 */
[----:B------:R-:W-:Y:S01]  /*4590*/  UPRMT UR21, UR37, 0x654, UR57 ;  /* 0x0000065425157896 */ /* 0x000fe20008000039 */
[----:B------:R-:W-:Y:S01]  /*45a0*/  UMOV UR60, UR36 ;  /* 0x00000024003c7c82 */ /* 0x000fe20008000000 */
[----:B------:R-:W-:Y:S01]  /*45b0*/  UMOV UR52, UR36 ;  /* 0x0000002400347c82 */ /* 0x000fe20008000000 */
[----:B------:R-:W-:Y:S01]  /*45c0*/  UMOV UR49, UR57 ;  /* 0x0000003900317c82 */ /* 0x000fe20008000000 */
[----:B------:R-:W-:Y:S01]  /*45d0*/  UMOV UR44, UR36 ;  /* 0x00000024002c7c82 */ /* 0x000fe20008000000 */
[----:B------:R-:W-:Y:S01]  /*45e0*/  UMOV UR41, UR57 ;  /* 0x0000003900297c82 */ /* 0x000fe20008000000 */
[----:B------:R-:W-:Y:S01]  /*45f0*/  UMOV UR33, UR57 ;  /* 0x0000003900217c82 */ /* 0x000fe20008000000 */
[----:B------:R-:W-:Y:S01]  /*4600*/  UMOV UR28, UR36 ;  /* 0x00000024001c7c82 */ /* 0x000fe20008000000 */
[----:B------:R-:W-:Y:S02]  /*4610*/  UMOV UR25, UR57 ;  /* 0x0000003900197c82 */ /* 0x000fe40008000000 */
[----:B------:R-:W-:Y:S01]  /*4620*/  @!P0 IADD3 R2, P2, PT, R28, 0x580, RZ ;  /* 0x000005801c028810 */ /* 0x000fe20007f5e0ff */
[----:B------:R-:W-:Y:S01]  /*4630*/  @!P0 IMAD R140, R140, 0x70, RZ ;  /* 0x000000708c8c8824 */ /* 0x000fe200078e02ff */
[----:B------:R-:W-:Y:S01]  /*4640*/  VOTEU.ALL UP3, P0 ;  /* 0x0000000000ff7886 */ /* 0x000fe20000060000 */
[----:B------:R-:W-:Y:S01]  /*4650*/  @!P0 IMAD.SHL.U32 R141, R141, 0x40, RZ ;  /* 0x000000408d8d8824 */ /* 0x000fe200078e00ff */
[----:B------:R-:W-:Y:S01]  /*4660*/  @!P0 R2UR UR9, R2 ;  /* 0x00000000020982ca */ /* 0x000fe200000e0000 */
[----:B-1----:R-:W-:Y:S01]  /*4670*/  @!P0 IMAD.X R0, RZ, RZ, R29, P2 ;  /* 0x000000ffff008224 */ /* 0x002fe200010e061d */
[----:B------:R-:W-:Y:S01]  /*4680*/  VOTEU.ALL UP4, P0 ;  /* 0x0000000000ff7886 */ /* 0x000fe20000080000 */
[----:B------:R-:W-:Y:S01]  /*4690*/  @!P0 R2UR UR58, R140 ;  /* 0x000000008c3a82ca */ /* 0x000fe200000e0000 */
[----:B------:R-:W-:Y:S01]  /*46a0*/  VOTEU.ALL UP2, P0 ;  /* 0x0000000000ff7886 */ /* 0x000fe20000040000 */
[----:B------:R-:W-:Y:S01]  /*46b0*/  @!P0 R2UR UR59, R141 ;  /* 0x000000008d3b82ca */ /* 0x000fe200000e0000 */
[----:B------:R-:W-:Y:S01]  /*46c0*/  VOTEU.ALL UP1, P0 ;  /* 0x0000000000ff7886 */ /* 0x000fe20000020000 */
[----:B------:R-:W-:Y:S01]  /*46d0*/  @!P0 R2UR UR8, R0 ;  /* 0x00000000000882ca */ /* 0x000fe200000e0000 */
[----:B------:R-:W-:Y:S01]  /*46e0*/  @!UP4 UIMAD UR5, UR6, 0x3800, UR4 ;  /* 0x000038000605c8a4 */ /* 0x000fe2000f8e0204 */
[----:B------:R-:W-:Y:S01]  /*46f0*/  IMAD.IADD R140, R10, 0x1, R138 ;  /* 0x000000010a8c7824 */ /* 0x000fe200078e028a */
[----:B------:R-:W-:Y:S01]  /*4700*/  UMOV UR20, UR36 ;  /* 0x0000002400147c82 */ /* 0x000fe20008000000 */
[----:B------:R-:W-:Y:S01]  /*4710*/  UMOV UR17, UR57 ;  /* 0x0000003900117c82 */ /* 0x000fe20008000000 */
[----:B------:R-:W-:Y:S01]  /*4720*/  @!UP4 UIADD3 UR56, UPT, UPT, UR5, 0x200, URZ ;  /* 0x000002000538c890 */ /* 0x000fe2000fffe0ff */
[----:B------:R-:W-:Y:S01]  /*4730*/  IMAD.U32 R8, RZ, RZ, UR9 ;  /* 0x00000009ff087e24 */ /* 0x000fe2000f8e00ff */
[----:B------:R-:W-:Y:S01]  /*4740*/  @!UP4 UIADD3 UR48, UPT, UPT, UR5, 0xa00, URZ ;  /* 0x00000a000530c890 */ /* 0x000fe2000fffe0ff */
[----:B------:R-:W-:Y:S01]  /*4750*/  IMAD.IADD R141, R11, 0x1, R139 ;  /* 0x000000010b8d7824 */ /* 0x000fe200078e028b */
[----:B------:R-:W-:Y:S02]  /*4760*/  @!UP4 UIADD3 UR50, UPT, UPT, UR58, 0x10, URZ ;  /* 0x000000103a32c890 */ /* 0x000fe4000fffe0ff */
[----:B------:R-:W-:Y:S01]  /*4770*/  @!P0 R2UR UR30, R8 ;  /* 0x00000000081e82ca */ /* 0x000fe200000e0000 */
[----:B------:R-:W-:Y:S01]  /*4780*/  UMOV UR51, UR59 ;  /* 0x0000003b00337c82 */ /* 0x000fe20008000000 */
[----:B------:R-:W-:Y:S01]  /*4790*/  IMAD.U32 R9, RZ, RZ, UR8 ;  /* 0x00000008ff097e24 */ /* 0x000fe2000f8e00ff */
[----:B------:R-:W-:Y:S02]  /*47a0*/  @!UP4 UIADD3 UR42, UPT, UPT, UR58, 0x20, URZ ;  /* 0x000000203a2ac890 */ /* 0x000fe4000fffe0ff */
[----:B------:R-:W-:Y:S02]  /*47b0*/  @!UP4 UIADD3 UR40, UPT, UPT, UR5, 0x1200, URZ ;  /* 0x000012000528c890 */ /* 0x000fe4000fffe0ff */
[----:B------:R-:W-:Y:S01]  /*47c0*/  @!P0 R2UR UR31, R9 ;  /* 0x00000000091f82ca */ /* 0x000fe200000e0000 */
[----:B------:R-:W-:Y:S01]  /*47d0*/  UMOV UR43, UR59 ;  /* 0x0000003b002b7c82 */ /* 0x000fe20008000000 */
[----:B------:R-:W-:Y:S02]  /*47e0*/  @!UP4 UIADD3 UR34, UPT, UPT, UR58, 0x30, URZ ;  /* 0x000000303a22c890 */ /* 0x000fe4000fffe0ff */
[----:B------:R-:W-:Y:S01]  /*47f0*/  @!UP4 UIADD3 UR32, UPT, UPT, UR5, 0x1a00, URZ ;  /* 0x00001a000520c890 */ /* 0x000fe2000fffe0ff */
[----:B------:R-:W-:Y:S01]  /*4800*/  UMOV UR35, UR59 ;  /* 0x0000003b00237c82 */ /* 0x000fe20008000000 */
[----:B------:R-:W-:Y:S02]  /*4810*/  @!UP4 UIADD3 UR26, UPT, UPT, UR58, 0x40, URZ ;  /* 0x000000403a1ac890 */ /* 0x000fe4000fffe0ff */
[----:B------:R-:W-:Y:S01]  /*4820*/  @!UP4 UIADD3 UR24, UPT, UPT, UR5, 0x2200, URZ ;  /* 0x000022000518c890 */ /* 0x000fe2000fffe0ff */
[----:B------:R-:W-:Y:S01]  /*4830*/  UMOV UR27, UR59 ;  /* 0x0000003b001b7c82 */ /* 0x000fe20008000000 */
[----:B------:R-:W-:Y:S03]  /*4840*/  @!UP4 UIADD3 UR18, UPT, UPT, UR58, 0x50, URZ ;  /* 0x000000503a12c890 */ /* 0x000fe6000fffe0ff */
[----:B------:R-:W-:Y:S01]  /*4850*/  @!UP3 UTMALDG.3D [UR56], [UR30], desc[UR22] ;  /* 0x000016381e00b5b4 */ /* 0x000fe20008011000 */
[----:B------:R-:W-:Y:S01]  /*4860*/  VOTEU.ALL UP3, P0 ;  /* 0x0000000000ff7886 */ /* 0x000fe20000060000 */
[----:B------:R-:W-:Y:S01]  /*4870*/  @!UP4 UIADD3 UR16, UPT, UPT, UR5, 0x2a00, URZ ;  /* 0x00002a000510c890 */ /* 0x000fe2000fffe0ff */
[----:B------:R-:W-:Y:S01]  /*4880*/  UMOV UR19, UR59 ;  /* 0x0000003b00137c82 */ /* 0x000fe20008000000 */
[----:B------:R-:W-:Y:S02]  /*4890*/  @!UP4 UIADD3 UR10, UPT, UPT, UR58, 0x60, URZ ;  /* 0x000000603a0ac890 */ /* 0x000fe4000fffe0ff */
[----:B------:R-:W-:Y:S01]  /*48a0*/  @!UP4 UIADD3 UR8, UPT, UPT, UR5, 0x3200, URZ ;  /* 0x000032000508c890 */ /* 0x000fe2000fffe0ff */
[----:B------:R-:W-:Y:S01]  /*48b0*/  @!UP2 UTMALDG.3D [UR48], [UR30], desc[UR22] ;  /* 0x000016301e00a5b4 */ /* 0x000fe20008011000 */
[----:B------:R-:W-:Y:S01]  /*48c0*/  VOTEU.ALL UP2, P0 ;  /* 0x0000000000ff7886 */ /* 0x000fe20000040000 */
[----:B------:R-:W-:Y:S01]  /*48d0*/  UMOV UR12, UR36 ;  /* 0x00000024000c7c82 */ /* 0x000fe20008000000 */
[----:B------:R-:W-:Y:S01]  /*48e0*/  UMOV UR9, UR57 ;  /* 0x0000003900097c82 */ /* 0x000fe20008000000 */
[----:B------:R-:W-:Y:S01]  /*48f0*/  UMOV UR11, UR59 ;  /* 0x0000003b000b7c82 */ /* 0x000fe20008000000 */
[----:B------:R-:W-:Y:S01]  /*4900*/  @!UP1 UTMALDG.3D [UR40], [UR30], desc[UR22] ;  /* 0x000016281e0095b4 */ /* 0x000fe20008011000 */
[----:B------:R-:W-:Y:S01]  /*4910*/  VOTEU.ALL UP1, P0 ;  /* 0x0000000000ff7886 */ /* 0x000fe20000020000 */
[----:B------:R1:W-:Y:S01]  /*4920*/  @!UP3 UTMALDG.3D [UR32], [UR30], desc[UR22] ;  /* 0x000016201e00b5b4 */ /* 0x0003e20008011000 */
[----:B------:R2:W-:Y:S01]  /*4930*/  @!UP2 UTMALDG.3D [UR24], [UR30], desc[UR22] ;  /* 0x000016181e00a5b4 */ /* 0x0005e20008011000 */
[----:B------:R-:W-:Y:S02]  /*4940*/  VOTEU.ALL UP2, P0 ;  /* 0x0000000000ff7886 */ /* 0x000fe40000040000 */
[----:B------:R2:W-:Y:S03]  /*4950*/  @!UP1 UTMALDG.3D [UR16], [UR30], desc[UR22] ;  /* 0x000016101e0095b4 */ /* 0x0005e60008011000 */
[----:B------:R2:W-:Y:S01]  /*4960*/  @!UP2 UTMALDG.3D [UR8], [UR30], desc[UR22] ;  /* 0x000016081e00a5b4 */ /* 0x0005e20008011000 */
[----:B------:R2:W-:Y:S01]  /*4970*/  @!P0 SYNCS.ARRIVE.TRANS64.RED.A0TR RZ, [UR13+0x40], R23 ;  /* 0x00004017ffff89a7 */ /* 0x0005e2000830040d */
[C---:B------:R-:W-:Y:S04]  /*4980*/  ISETP.NE.AND P0, PT, R26.reuse, 0x2, PT ;  /* 0x000000021a00780c */ /* 0x040fe80003f05270 */
[----:B------:R-:W-:Y:S02]  /*4990*/  SEL R0, RZ, 0x1, P0 ;  /* 0x00000001ff007807 */ /* 0x000fe40000000000 */
[----:B------:R-:W-:Y:S02]  /*49a0*/  SEL R26, R26, RZ, P0 ;  /* 0x000000ff1a1a7207 */ /* 0x000fe40000000000 */
[----:B------:R-:W-:Y:S02]  /*49b0*/  LOP3.LUT R25, R25, R0, RZ, 0x3c, !PT ;  /* 0x0000000019197212 */ /* 0x000fe400078e3cff */
[----:B-1----:R-:W-:Y:S01]  /*49c0*/  @P4 R2UR UR36, R24 ;  /* 0x00000000182442ca */ /* 0x002fe200000e0000 */
[----:B------:R-:W-:Y:S01]  /*49d0*/  SYNCS.ARRIVE.TRANS64.RED.A1T0 RZ, [UR21], RZ ;  /* 0x000000ffffff79a7 */ /* 0x000fe20008100415 */
[----:B------:R-:W-:Y:S04]  /*49e0*/  UIADD3 UR21, UPT, UPT, UR6, 0x1, URZ ;  /* 0x0000000106157890 */ /* 0x000fe8000fffe0ff */
[----:B------:R-:W-:Y:S04]  /*49f0*/  UISETP.NE.AND UP1, UPT, UR21, 0x2, UPT ;  /* 0x000000021500788c */ /* 0x000fe8000bf25270 */
[----:B------:R-:W-:Y:S02]  /*4a00*/  USEL UR13, URZ, 0x1, UP1 ;  /* 0x00000001ff0d7887 */ /* 0x000fe40008800000 */
[----:B------:R-:W-:Y:S02]  /*4a10*/  USEL UR6, UR21, URZ, UP1 ;  /* 0x000000ff15067287 */ /* 0x000fe40008800000 */
[----:B------:R-:W-:Y:S02]  /*4a20*/  UPLOP3.LUT UP1, UPT, UPT, UPT, UPT, 0x80, 0x8 ;  /* 0x000000000008789c */ /* 0x000fe40003f2f070 */
[----:B------:R-:W-:Y:S01]  /*4a30*/  LOP3.LUT R27, R27, UR13, RZ, 0x3c, !PT ;  /* 0x0000000d1b1b7c12 */ /* 0x000fe2000f8e3cff */
[----:B--2---:R-:W-:Y:S08]  /*4a40*/  @P4 BRA `(.L_x_75) ;  /* 0xfffffff000f84947 */ /* 0x004ff0000383ffff */
[----:B------:R-:W-:Y:S01]  /*4a50*/  UIADD3 UR5, UPT, UPT, UR4, 0x50, URZ ;  /* 0x0000005004057890 */ /* 0x000fe2000fffe0ff */
[----:B------:R-:W-:-:S03]  /*4a60*/  SHF.L.U32 R2, R27, 0x1f, RZ ;  /* 0x0000001f1b027819 */ /* 0x000fc600000006ff */
[----:B------:R-:W-:-:S09]  /*4a70*/  ULEA UR4, UR6, UR5, 0x3 ;  /* 0x0000000506047291 */ /* 0x000fd2000f8e18ff */
[----:B------:R-:W1:Y:S02]  /*4a80*/  SYNCS.PHASECHK.TRANS64.TRYWAIT P0, [UR4], R2 ;  /* 0x00000002ff0075a7 */ /* 0x000e640008001104 */
[----:B-1----:R-:W-:Y:S05]  /*4a90*/  @!P0 BRA `(.L_x_76) ;  /* 0x0000003400f08947 */ /* 0x002fea0003800000 */
.L_x_140:
[----:B------:R-:W-:-:S04]  /*4aa0*/  UIADD3 UR6, UPT, UPT, UR6, 0x1, URZ ;  /* 0x0000000106067890 */ /* 0x000fc8000fffe0ff */
[----:B------:R-:W-:-:S04]  /*4ab0*/  UISETP.NE.AND UP0, UPT, UR6, 0x2, UPT ;  /* 0x000000020600788c */ /* 0x000fc8000bf05270 */
[----:B------:R-:W-:Y:S02]  /*4ac0*/  USEL UR4, URZ, 0x1, UP0 ;  /* 0x00000001ff047887 */ /* 0x000fe40008000000 */
[----:B------:R-:W-:-:S04]  /*4ad0*/  USEL UR6, UR6, URZ, UP0 ;  /* 0x000000ff06067287 */ /* 0x000fc80008000000 */
[----:B------:R-:W-:Y:S01]  /*4ae0*/  ULEA UR6, UR6, UR5, 0x3 ;  /* 0x0000000506067291 */ /* 0x000fe2000f8e18ff */
[----:B-1----:R-:W-:-:S04]  /*4af0*/  LOP3.LUT R2, R27, UR4, RZ, 0x3c, !PT ;  /* 0x000000041b027c12 */ /* 0x002fc8000f8e3cff */
[----:B------:R-:W-:Y:S01]  /*4b00*/  SHF.L.U32 R2, R2, 0x1f, RZ ;  /* 0x0000001f02027819 */ /* 0x000fe200000006ff */
[----:B------:R-:W-:-:S07]  /*4b10*/  IMAD.U32 R0, RZ, RZ, UR6 ;  /* 0x00000006ff007e24 */ /* 0x000fce000f8e00ff */
.L_x_77:
[----:B-1----:R1:W2:Y:S02]  /*4b20*/  SYNCS.PHASECHK.TRANS64.TRYWAIT P0, [R0+URZ], R2 ;  /* 0x00000002000075a7 */ /* 0x0022a400080011ff */
[----:B--2---:R-:W-:Y:S05]  /*4b30*/  @!P0 NANOSLEEP.SYNCS 0x989680 ;  /* 0x009896800000895d */ /* 0x004fea0003900000 */
[----:B------:R-:W2:Y:S02]  /*4b40*/  @!P0 SYNCS.PHASECHK.TRANS64 P0, [R0+URZ], R2 ;  /* 0x00000002000085a7 */ /* 0x000ea400080010ff */
[----:B--2---:R-:W-:Y:S05]  /*4b50*/  @P0 EXIT ;  /* 0x000000000000094d */ /* 0x004fea0003800000 */
[----:B------:R-:W-:Y:S05]  /*4b60*/  BRA `(.L_x_77) ;  /* 0xfffffffc00ec7947 */ /* 0x000fea000383ffff */
.L_x_67:
[----:B------:R-:W-:-:S06]  /*4b70*/  UISETP.GE.AND UP1, UPT, UR8, 0x4, UPT ;  /* 0x000000040800788c */ /* 0x000fcc000bf26270 */
[----:B------:R-:W-:-:S13]  /*4b80*/  PLOP3.LUT P0, PT, PT, PT, UP1, 0x80, 0x8 ;  /* 0x000000000008781c */ /* 0x000fda0003f0f018 */
[----:B------:R-:W-:Y:S05]  /*4b90*/  @!P0 EXIT ;  /* 0x000000000000894d */ /* 0x000fea0003800000 */
[----:B------:R-:W-:Y:S01]  /*4ba0*/  BAR.SYNC.DEFER_BLOCKING 0x6, 0xa0 ;  /* 0x0182800000007b1d */ /* 0x000fe20000010000 */
[C---:B------:R-:W-:Y:S01]  /*4bb0*/  IMAD.SHL.U32 R3, R153.reuse, 0x10, RZ ;  /* 0x0000001099037824 */ /* 0x040fe200078e00ff */
[----:B------:R-:W-:Y:S01]  /*4bc0*/  SHF.R.U32.HI R4, RZ, 0x1, R153 ;  /* 0x00000001ff047819 */ /* 0x000fe20000011699 */
[C---:B------:R-:W-:Y:S01]  /*4bd0*/  IMAD.SHL.U32 R2, R153.reuse, 0x8, RZ ;  /* 0x0000000899027824 */ /* 0x040fe200078e00ff */
[----:B------:R-:W-:Y:S01]  /*4be0*/  CS2R R150, SRZ ;  /* 0x0000000000967805 */ /* 0x000fe2000001ff00 */
[----:B------:R-:W-:Y:S01]  /*4bf0*/  IMAD.U32 R16, R153, 0x10000, RZ ;  /* 0x0001000099107824 */ /* 0x000fe200078e00ff */
[----:B------:R-:W-:Y:S02]  /*4c00*/  UMOV UR40, 0x400 ;  /* 0x0000040000287882 */ /* 0x000fe40000000000 */
[----:B------:R-:W1:Y:S01]  /*4c10*/  LDC R145, c[0x0][0x370] ;  /* 0x0000dc00ff917b82 */ /* 0x000e620000000800 */
[----:B------:R-:W-:Y:S01]  /*4c20*/  ULEA UR40, UR37, UR40, 0x18 ;  /* 0x0000002825287291 */ /* 0x000fe2000f8ec0ff */
[----:B------:R-:W-:Y:S01]  /*4c30*/  LOP3.LUT R5, R3, 0x40, RZ, 0xc0, !PT ;  /* 0x0000004003057812 */ /* 0x000fe200078ec0ff */
[----:B------:R-:W-:Y:S01]  /*4c40*/  IMAD.SHL.U32 R146, R153, 0x2, RZ ;  /* 0x0000000299927824 */ /* 0x000fe200078e00ff */
[----:B------:R-:W-:Y:S01]  /*4c50*/  LOP3.LUT R2, R2, 0x300, RZ, 0xc0, !PT ;  /* 0x0000030002027812 */ /* 0x000fe200078ec0ff */
[----:B------:R-:W-:Y:S01]  /*4c60*/  IMAD.MOV.U32 R152, RZ, RZ, 0x1 ;  /* 0x00000001ff987424 */ /* 0x000fe200078e00ff */
[----:B------:R-:W-:Y:S01]  /*4c70*/  LOP3.LUT R4, R5, 0x8, R4, 0xf8, !PT ;  /* 0x0000000805047812 */ /* 0x000fe200078ef804 */
[----:B------:R-:W-:Y:S01]  /*4c80*/  IMAD.MOV.U32 R81, RZ, RZ, RZ ;  /* 0x000000ffff517224 */ /* 0x000fe200078e00ff */
[----:B------:R-:W2:Y:S01]  /*4c90*/  LDC R78, c[0x0][0xb0c] ;  /* 0x0002c300ff4e7b82 */ /* 0x000ea20000000800 */
[--C-:B------:R-:W-:Y:S01]  /*4ca0*/  LOP3.LUT R2, R2, 0x30, R3.reuse, 0xf8, !PT ;  /* 0x0000003002027812 */ /* 0x100fe200078ef803 */
[----:B------:R-:W-:Y:S01]  /*4cb0*/  IMAD.MOV.U32 R155, RZ, RZ, RZ ;  /* 0x000000ffff9b7224 */ /* 0x000fe200078e00ff */
[----:B------:R-:W-:Y:S01]  /*4cc0*/  LOP3.LUT R16, R16, 0x600000, RZ, 0xc0, !PT ;  /* 0x0060000010107812 */ /* 0x000fe200078ec0ff */
[----:B------:R-:W-:Y:S01]  /*4cd0*/  IMAD.MOV.U32 R149, RZ, RZ, RZ ;  /* 0x000000ffff957224 */ /* 0x000fe200078e00ff */
[----:B------:R-:W-:Y:S01]  /*4ce0*/  LOP3.LUT R146, R4, 0x8, R146, 0x78, !PT ;  /* 0x0000000804927812 */ /* 0x000fe200078e7892 */
[----:B------:R-:W4:Y:S01]  /*4cf0*/  LDCU.64 UR48, c[0x0][0x348] ;  /* 0x00006900ff3077ac */ /* 0x000f220008000a00 */
[----:B------:R-:W-:Y:S01]  /*4d00*/  LOP3.LUT R2, R2, 0x80, R3, 0xf8, !PT ;  /* 0x0000008002027812 */ /* 0x000fe200078ef803 */
[----:B------:R-:W1:Y:S01]  /*4d10*/  LDC R143, c[0x0][0xb20] ;  /* 0x0002c800ff8f7b82 */ /* 0x000e620000000800 */
[----:B------:R-:W3:Y:S01]  /*4d20*/  LDS R0, [UR40+0x120] ;  /* 0x00012028ff007984 */ /* 0x000ee20008000800 */
[----:B------:R-:W-:Y:S01]  /*4d30*/  LOP3.LUT R153, R153, 0x60, RZ, 0xc0, !PT ;  /* 0x0000006099997812 */ /* 0x000fe200078ec0ff */
[----:B------:R-:W1:Y:S01]  /*4d40*/  LDCU.64 UR38, c[0x0][0x888] ;  /* 0x00011100ff2677ac */ /* 0x000e620008000a00 */
[----:B------:R-:W-:Y:S01]  /*4d50*/  LOP3.LUT R146, R2, R146, RZ, 0xfc, !PT ;  /* 0x0000009202927212 */ /* 0x000fe200078efcff */
[----:B------:R-:W-:-:S03]  /*4d60*/  UIADD3 UR43, UPT, UPT, UR40, 0x200, URZ ;  /* 0x00000200282b7890 */ /* 0x000fc6000fffe0ff */
[----:B------:R-:W1:Y:S01]  /*4d70*/  LDC R77, c[0x0][0xb30] ;  /* 0x0002cc00ff4d7b82 */ /* 0x000e620000000800 */
[----:B------:R-:W-:Y:S01]  /*4d80*/  UMOV UR42, URZ ;  /* 0x000000ff002a7c82 */ /* 0x000fe20008000000 */
[----:B------:R-:W-:-:S06]  /*4d90*/  UMOV UR41, URZ ;  /* 0x000000ff00297c82 */ /* 0x000fcc0008000000 */
[----:B------:R-:W1:Y:S08]  /*4da0*/  LDC.64 R136, c[0x0][0xb10] ;  /* 0x0002c400ff887b82 */ /* 0x000e700000000a00 */
[----:B------:R-:W1:Y:S08]  /*4db0*/  LDC.64 R74, c[0x0][0xb18] ;  /* 0x0002c600ff4a7b82 */ /* 0x000e700000000a00 */
[----:B------:R-:W1:Y:S08]  /*4dc0*/  LDC.64 R132, c[0x0][0x888] ;  /* 0x00022200ff847b82 */ /* 0x000e700000000a00 */
[----:B------:R-:W1:Y:S01]  /*4dd0*/  LDC.64 R72, c[0x0][0xb28] ;  /* 0x0002ca00ff487b82 */ /* 0x000e620000000a00 */
[----:B---3--:R-:W-:-:S07]  /*4de0*/  IMAD.IADD R16, R0, 0x1, R16 ;  /* 0x0000000100107824 */ /* 0x008fce00078e0210 */
[----:B------:R-:W3:Y:S08]  /*4df0*/  LDC.64 R134, c[0x0][0x890] ;  /* 0x00022400ff867b82 */ /* 0x000ef00000000a00 */
[----:B------:R-:W1:Y:S08]  /*4e00*/  LDC.64 R130, c[0x0][0x8b0] ;  /* 0x00022c00ff827b82 */ /* 0x000e700000000a00 */
[----:B------:R-:W1:Y:S08]  /*4e10*/  LDC.64 R128, c[0x0][0x8a8] ;  /* 0x00022a00ff807b82 */ /* 0x000e700000000a00 */
[----:B--2-4-:R-:W1:Y:S02]  /*4e20*/  LDC R144, c[0x0][0x374] ;  /* 0x0000dd00ff907b82 */ /* 0x014e640000000800 */
.L_x_103:
[C---:B------:R-:W-:Y:S02]  /*4e30*/  LEA R0, R155.reuse, UR40, 0x3 ;  /* 0x000000289b007c11 */ /* 0x040fe4000f8e18ff */
[----:B------:R-:W-:Y:S02]  /*4e40*/  SHF.L.U32 R2, R150, 0x1f, RZ ;  /* 0x0000001f96027819 */ /* 0x000fe400000006ff */
[----:B------:R-:W-:Y:S02]  /*4e50*/  LEA R20, R155, UR40, 0x4 ;  /* 0x000000289b147c11 */ /* 0x000fe4000f8e20ff */
[----:B------:R-:W2:Y:S02]  /*4e60*/  SYNCS.PHASECHK.TRANS64.TRYWAIT P0, [R0+URZ+0x70], R2 ;  /* 0x00007002000075a7 */ /* 0x000ea400080011ff */
[----:B--2---:R-:W-:Y:S05]  /*4e70*/  @!P0 BRA `(.L_x_78) ;  /* 0x0000003400108947 */ /* 0x004fea0003800000 */
.L_x_141:
[----:B------:R-:W4:Y:S01]  /*4e80*/  LDC.64 R10, c[0x0][0xb10] ;  /* 0x0002c400ff0a7b82 */ /* 0x000f220000000a00 */
[----:B------:R-:W3:Y:S01]  /*4e90*/  LDS.128 R20, [R20+0x100] ;  /* 0x0001000014147984 */ /* 0x000ee20000000c00 */
[----:B-1----:R-:W-:Y:S01]  /*4ea0*/  ISETP.NE.AND P1, PT, R77, 0x1, PT ;  /* 0x000000014d00780c */ /* 0x002fe20003f25270 */
[----:B--2---:R-:W-:Y:S01]  /*4eb0*/  VIADD R0, R0, 0x80 ;  /* 0x0000008000007836 */ /* 0x004fe20000000000 */
[----:B------:R-:W-:Y:S04]  /*4ec0*/  ISETP.GE.AND P0, PT, R76, 0x1, PT ;  /* 0x000000014c00780c */ /* 0x000fe80003f06270 */
[----:B------:R-:W1:Y:S01]  /*4ed0*/  LDC.64 R8, c[0x0][0xb18] ;  /* 0x0002c600ff087b82 */ /* 0x000e620000000a00 */
[----:B------:R-:W-:Y:S01]  /*4ee0*/  PRMT R0, RZ, 0x654, R0 ;  /* 0x00000654ff007816 */ /* 0x000fe20000000000 */
[----:B------:R-:W-:Y:S01]  /*4ef0*/  @!PT LDS RZ, [RZ] ;  /* 0x00000000fffff984 */ /* 0x000fe20000000800 */
[----:B------:R-:W-:Y:S01]  /*4f00*/  @!PT LDS RZ, [RZ] ;  /* 0x00000000fffff984 */ /* 0x000fe20000000800 */
[----:B------:R-:W-:Y:S01]  /*4f10*/  @!PT LDS RZ, [RZ] ;  /* 0x00000000fffff984 */ /* 0x000fe20000000800 */
[----:B------:R-:W-:Y:S01]  /*4f20*/  @!PT LDS RZ, [RZ] ;  /* 0x00000000fffff984 */ /* 0x000fe20000000800 */
[----:B------:R2:W-:Y:S06]  /*4f30*/  MEMBAR.ALL.CTA ;  /* 0x0000000000007992 */ /* 0x0005ec0000008000 */
[----:B--2---:R-:W2:Y:S01]  /*4f40*/  FENCE.VIEW.ASYNC.S ;  /* 0x00000000000073c6 */ /* 0x004ea20000000000 */
[----:B------:R-:W1:Y:S08]  /*4f50*/  @!P1 LDC R12, c[0x0][0xb20] ;  /* 0x0002c800ff0c9b82 */ /* 0x000e700000000800 */
[----:B------:R-:W1:Y:S01]  /*4f60*/  @!P1 LDC R7, c[0x0][0xb0c] ;  /* 0x0002c300ff079b82 */ /* 0x000e620000000800 */
[----:B--2---:R2:W-:Y:S01]  /*4f70*/  SYNCS.ARRIVE.TRANS64.RED.A1T0 RZ, [R0+URZ], RZ ;  /* 0x000000ff00ff79a7 */ /* 0x0045e200081004ff */
[----:B---3--:R-:W-:Y:S04]  /*4f80*/  LOP3.LUT P4, RZ, R22, 0x1, RZ, 0xc0, !PT ;  /* 0x0000000116ff7812 */ /* 0x008fe8000788c0ff */
[----:B------:R-:W-:Y:S09]  /*4f90*/  P2R R154, PR, RZ, 0x10 ;  /* 0x00000010ff9a7803 */ /* 0x000ff20000000000 */
[----:B------:R-:W-:Y:S02]  /*4fa0*/  @P4 MOV R80, R20 ;  /* 0x0000001400504202 */ /* 0x000fe40000000f00 */
[----:B------:R-:W-:Y:S01]  /*4fb0*/  @P4 LOP3.LUT R79, R21, 0xffff, RZ, 0xc0, !PT ;  /* 0x0000ffff154f4812 */ /* 0x000fe200078ec0ff */
[----:B--2-4-:R-:W-:Y:S06]  /*4fc0*/  @!P0 BRA `(.L_x_79) ;  /* 0x0000000000a48947 */ /* 0x014fec0003800000 */
[----:B------:R-:W-:Y:S01]  /*4fd0*/  IMAD.HI.U32 R0, R144, R75, RZ ;  /* 0x0000004b90007227 */ /* 0x000fe200078e00ff */
[----:B------:R-:W-:Y:S02]  /*4fe0*/  ISETP.NE.AND P0, PT, R74, 0x1, PT ;  /* 0x000000014a00780c */ /* 0x000fe40003f05270 */
[----:B------:R-:W-:Y:S01]  /*4ff0*/  ISETP.NE.AND P2, PT, R76, 0x1, PT ;  /* 0x000000014c00780c */ /* 0x000fe20003f45270 */
[----:B------:R-:W-:Y:S01]  /*5000*/  IMAD.HI.U32 R4, R145, R136, RZ ;  /* 0x0000008891047227 */ /* 0x000fe200078e00ff */
[----:B------:R-:W-:Y:S02]  /*5010*/  SHF.R.U32.HI R0, RZ, R143, R0 ;  /* 0x0000008fff007219 */ /* 0x000fe40000011600 */
[----:B------:R-:W-:Y:S01]  /*5020*/  ISETP.NE.AND P3, PT, R78, 0x1, PT ;  /* 0x000000014e00780c */ /* 0x000fe20003f65270 */
[----:B------:R-:W-:Y:S01]  /*5030*/  IMAD.HI.U32 R6, R79, R75, RZ ;  /* 0x0000004b4f067227 */ /* 0x000fe200078e00ff */
[-C--:B------:R-:W-:Y:S02]  /*5040*/  SHF.R.U32.HI R4, RZ, R137.reuse, R4 ;  /* 0x00000089ff047219 */ /* 0x080fe40000011604 */
[----:B------:R-:W-:Y:S01]  /*5050*/  SEL R0, R144, R0, !P0 ;  /* 0x0000000090007207 */ /* 0x000fe20004000000 */
[----:B------:R-:W-:Y:S01]  /*5060*/  IMAD.HI.U32 R5, R80, R136, RZ ;  /* 0x0000008850057227 */ /* 0x000fe200078e00ff */
[----:B------:R-:W-:Y:S03]  /*5070*/  SEL R4, R145, R4, !P3 ;  /* 0x0000000491047207 */ /* 0x000fe60005800000 */
[-C--:B------:R-:W-:Y:S01]  /*5080*/  IMAD.HI.U32 R3, R0, R72.reuse, RZ ;  /* 0x0000004800037227 */ /* 0x080fe200078e00ff */
[----:B------:R-:W-:Y:S03]  /*5090*/  SHF.R.U32.HI R5, RZ, R137, R5 ;  /* 0x00000089ff057219 */ /* 0x000fe60000011605 */
[----:B------:R-:W-:Y:S01]  /*50a0*/  IMAD.HI.U32 R2, R4, R72, RZ ;  /* 0x0000004804027227 */ /* 0x000fe200078e00ff */
[----:B------:R-:W-:Y:S02]  /*50b0*/  @P2 SHF.R.U32.HI R0, RZ, R73, R3 ;  /* 0x00000049ff002219 */ /* 0x000fe40000011603 */
[----:B------:R-:W-:Y:S02]  /*50c0*/  SHF.R.U32.HI R3, RZ, R143, R6 ;  /* 0x0000008fff037219 */ /* 0x000fe40000011606 */
[----:B------:R-:W-:Y:S01]  /*50d0*/  @P2 SHF.R.U32.HI R4, RZ, R73, R2 ;  /* 0x00000049ff042219 */ /* 0x000fe20000011602 */
[----:B------:R-:W-:Y:S01]  /*50e0*/  IMAD R0, R76, R0, RZ ;  /* 0x000000004c007224 */ /* 0x000fe200078e02ff */
[----:B------:R-:W-:Y:S02]  /*50f0*/  SEL R3, R79, R3, !P0 ;  /* 0x000000034f037207 */ /* 0x000fe40004000000 */
[----:B------:R-:W-:Y:S01]  /*5100*/  SEL R2, R80, R5, !P3 ;  /* 0x0000000550027207 */ /* 0x000fe20005800000 */
[----:B------:R-:W-:Y:S01]  /*5110*/  IMAD R5, R76, R4, RZ ;  /* 0x000000044c057224 */ /* 0x000fe200078e02ff */
[C---:B------:R-:W-:Y:S01]  /*5120*/  ISETP.GE.AND P0, PT, R3.reuse, R0, PT ;  /* 0x000000000300720c */ /* 0x040fe20003f06270 */
[C---:B------:R-:W-:Y:S03]  /*5130*/  IMAD.HI.U32 R0, R3.reuse, R72, RZ ;  /* 0x0000004803007227 */ /* 0x040fe600078e00ff */
[C---:B------:R-:W-:Y:S02]  /*5140*/  ISETP.GE.OR P0, PT, R2.reuse, R5, P0 ;  /* 0x000000050200720c */ /* 0x040fe40000706670 */
[----:B------:R-:W-:Y:S04]  /*5150*/  SHF.R.U32.HI R0, RZ, R73, R0 ;  /* 0x00000049ff007219 */ /* 0x000fe80000011600 */
[C---:B------:R-:W-:Y:S05]  /*5160*/  SEL R6, R3.reuse, R0, !P2 ;  /* 0x0000000003067207 */ /* 0x040fea0005000000 */
        /* <DEDUP_REMOVED lines=14> */
[----:B------:R-:W-:Y:S07]  /*5250*/  IMAD R79, R3, R74, R79 ;  /* 0x0000004a034f7224 */ /* 0x000fee00078e024f */
.L_x_79:
[----:B------:R-:W-:Y:S01]  /*5260*/  @!P1 IMAD.HI.U32 R0, R80, R10, RZ ;  /* 0x0000000a50009227 */ /* 0x000fe200078e00ff */
[----:B-1----:R-:W-:Y:S01]  /*5270*/  @!P1 ISETP.NE.AND P0, PT, R8, 0x1, PT ;  /* 0x000000010800980c */ /* 0x002fe20003f05270 */
[----:B------:R-:W-:Y:S01]  /*5280*/  ULOP3.LUT UP0, URZ, UR43, 0x90, URZ, 0xc0, !UPT ;  /* 0x000000902bff7892 */ /* 0x000fe2000f80c0ff */
[----:B------:R-:W-:Y:S01]  /*5290*/  @!P1 ISETP.NE.AND P2, PT, R7, 0x1, PT ;  /* 0x000000010700980c */ /* 0x000fe20003f45270 */
[----:B------:R-:W-:Y:S01]  /*52a0*/  @!P1 IMAD.HI.U32 R2, R79, R9, RZ ;  /* 0x000000094f029227 */ /* 0x000fe200078e00ff */
[----:B------:R-:W-:Y:S02]  /*52b0*/  @!P1 SHF.R.U32.HI R0, RZ, R11, R0 ;  /* 0x0000000bff009219 */ /* 0x000fe40000011600 */
[----:B------:R-:W-:Y:S01]  /*52c0*/  @P4 SHF.R.U32.HI R148, RZ, 0x10, R21 ;  /* 0x00000010ff944819 */ /* 0x000fe20000011615 */
[----:B------:R-:W-:Y:S01]  /*52d0*/  VIADD R155, R155, 0x1 ;  /* 0x000000019b9b7836 */ /* 0x000fe20000000000 */
[----:B------:R-:W-:Y:S02]  /*52e0*/  @!P1 SHF.R.U32.HI R2, RZ, R12, R2 ;  /* 0x0000000cff029219 */ /* 0x000fe40000011602 */
[----:B------:R-:W-:Y:S02]  /*52f0*/  @!P1 SEL R3, R80, R0, !P2 ;  /* 0x0000000050039207 */ /* 0x000fe40005000000 */
[----:B------:R-:W-:Y:S05]  /*5300*/  @!P1 SEL R2, R79, R2, !P0 ;  /* 0x000000024f029207 */ /* 0x000fea0004000000 */
[----:B------:R-:W-:Y:S02]  /*5310*/  @!P1 IMAD.IADD R0, R2, 0x1, -R3 ;  /* 0x0000000102009824 */ /* 0x000fe400078e0a03 */
[----:B------:R-:W-:Y:S02]  /*5320*/  @!P1 IMAD.IADD R2, R3, 0x1, -R2 ;  /* 0x0000000103029824 */ /* 0x000fe400078e0a02 */
[----:B------:R-:W-:Y:S02]  /*5330*/  @!P1 IMAD R80, R0, R7, R80 ;  /* 0x0000000700509224 */ /* 0x000fe400078e0250 */
[----:B------:R-:W-:Y:S01]  /*5340*/  @!P1 IMAD R79, R2, R8, R79 ;  /* 0x00000008024f9224 */ /* 0x000fe200078e024f */
[----:B------:R-:W-:Y:S06]  /*5350*/  BRA.U !UP0, `(.L_x_80) ;  /* 0x00000001087c7547 */ /* 0x000fec000b800000 */
[----:B------:R-:W1:Y:S01]  /*5360*/  LDCU.64 UR8, c[0x4][0x80] ;  /* 0x01001000ff0877ac */ /* 0x000e620008000a00 */
[----:B------:R-:W-:Y:S01]  /*5370*/  MOV R2, 0x0 ;  /* 0x0000000000027802 */ /* 0x000fe20000000f00 */
[----:B------:R-:W-:Y:S02]  /*5380*/  HFMA2 R12, -RZ, RZ, 0, 5.9604644775390625e-08 ;  /* 0x00000001ff0c7431 */ /* 0x000fe400000001ff */
[----:B------:R-:W-:Y:S01]  /*5390*/  IMAD.MOV.U32 R8, RZ, RZ, 0x70 ;  /* 0x00000070ff087424 */ /* 0x000fe200078e00ff */
[----:B------:R2:W3:Y:S01]  /*53a0*/  LDC.64 R14, c[0x4][R2] ;  /* 0x01000000020e7b82 */ /* 0x0004e20000000a00 */
[----:B------:R-:W4:Y:S01]  /*53b0*/  LDCU.64 UR6, c[0x4][0x88] ;  /* 0x01001100ff0677ac */ /* 0x000f220008000a00 */
[----:B------:R-:W-:Y:S01]  /*53c0*/  IMAD.MOV.U32 R13, RZ, RZ, RZ ;  /* 0x000000ffff0d7224 */ /* 0x000fe200078e00ff */
[----:B------:R-:W2:Y:S01]  /*53d0*/  LDCU.64 UR4, c[0x4][0x8] ;  /* 0x01000100ff0477ac */ /* 0x000ea20008000a00 */
[----:B-1----:R-:W-:Y:S01]  /*53e0*/  MOV R5, UR9 ;  /* 0x0000000900057c02 */ /* 0x002fe20008000f00 */
[----:B------:R-:W-:Y:S01]  /*53f0*/  IMAD.U32 R4, RZ, RZ, UR8 ;  /* 0x00000008ff047e24 */ /* 0x000fe2000f8e00ff */
[----:B----4-:R-:W-:Y:S01]  /*5400*/  MOV R7, UR7 ;  /* 0x0000000700077c02 */ /* 0x010fe20008000f00 */
[----:B------:R-:W-:Y:S01]  /*5410*/  IMAD.U32 R6, RZ, RZ, UR6 ;  /* 0x00000006ff067e24 */ /* 0x000fe2000f8e00ff */
[----:B--2---:R-:W-:Y:S01]  /*5420*/  MOV R11, UR5 ;  /* 0x00000005000b7c02 */ /* 0x004fe20008000f00 */
[----:B------:R-:W-:Y:S02]  /*5430*/  IMAD.U32 R10, RZ, RZ, UR4 ;  /* 0x00000004ff0a7e24 */ /* 0x000fe4000f8e00ff */
[----:B------:R-:W-:Y:S07]  /*5440*/  LEPC R20, `(.L_x_81) ;  /* 0x000000001014794e */ /* 0x000fee0000000000 */
[----:B---3-5:R-:W-:Y:S05]  /*5450*/  CALL.ABS.NOINC R14 ;  /* 0x000000000e007343 */ /* 0x028fea0003c00000 */
.L_x_81:
[----:B------:R-:W1:Y:S01]  /*5460*/  LDCU.64 UR8, c[0x4][0x80] ;  /* 0x01001000ff0877ac */ /* 0x000e620008000a00 */
[----:B------:R-:W2:Y:S01]  /*5470*/  LDC.64 R2, c[0x4][R2] ;  /* 0x0100000002027b82 */ /* 0x000ea20000000a00 */
[----:B------:R-:W-:Y:S02]  /*5480*/  HFMA2 R12, -RZ, RZ, 0, 5.9604644775390625e-08 ;  /* 0x00000001ff0c7431 */ /* 0x000fe400000001ff */
[----:B------:R-:W-:Y:S02]  /*5490*/  IMAD.MOV.U32 R8, RZ, RZ, 0x70 ;  /* 0x00000070ff087424 */ /* 0x000fe400078e00ff */
[----:B------:R-:W-:Y:S01]  /*54a0*/  IMAD.MOV.U32 R13, RZ, RZ, RZ ;  /* 0x000000ffff0d7224 */ /* 0x000fe200078e00ff */
[----:B------:R-:W3:Y:S01]  /*54b0*/  LDCU.64 UR6, c[0x4][0x88] ;  /* 0x01001100ff0677ac */ /* 0x000ee20008000a00 */
[----:B------:R-:W4:Y:S01]  /*54c0*/  LDCU.64 UR4, c[0x4][0x8] ;  /* 0x01000100ff0477ac */ /* 0x000f220008000a00 */
[----:B-1----:R-:W-:Y:S02]  /*54d0*/  MOV R4, UR8 ;  /* 0x0000000800047c02 */ /* 0x002fe40008000f00 */
[----:B------:R-:W-:Y:S02]  /*54e0*/  MOV R5, UR9 ;  /* 0x0000000900057c02 */ /* 0x000fe40008000f00 */
[----:B---3--:R-:W-:Y:S01]  /*54f0*/  MOV R7, UR7 ;  /* 0x0000000700077c02 */ /* 0x008fe20008000f00 */
[----:B------:R-:W-:Y:S01]  /*5500*/  IMAD.U32 R6, RZ, RZ, UR6 ;  /* 0x00000006ff067e24 */ /* 0x000fe2000f8e00ff */
[----:B----4-:R-:W-:Y:S01]  /*5510*/  MOV R11, UR5 ;  /* 0x00000005000b7c02 */ /* 0x010fe20008000f00 */
[----:B------:R-:W-:Y:S02]  /*5520*/  IMAD.U32 R10, RZ, RZ, UR4 ;  /* 0x00000004ff0a7e24 */ /* 0x000fe4000f8e00ff */
[----:B------:R-:W-:Y:S07]  /*5530*/  LEPC R20, `(.L_x_80) ;  /* 0x000000001014794e */ /* 0x000fee0000000000 */
[----:B--2---:R-:W-:Y:S05]  /*5540*/  CALL.ABS.NOINC R2 ;  /* 0x0000000002007343 */ /* 0x004fea0003c00000 */
.L_x_80:
[----:B------:R-:W-:Y:S01]  /*5550*/  ISETP.NE.U32.AND P2, PT, R134, RZ, PT ;  /* 0x000000ff8600720c */ /* 0x000fe20003f45070 */
[----:B------:R-:W-:Y:S01]  /*5560*/  UISETP.NE.AND UP1, UPT, UR44, URZ, UPT ;  /* 0x000000ff2c00728c */ /* 0x000fe2000bf25270 */
[----:B------:R-:W-:Y:S02]  /*5570*/  ISETP.NE.U32.AND P4, PT, R130, RZ, PT ;  /* 0x000000ff8200720c */ /* 0x000fe40003f85070 */
[----:B------:R-:W-:Y:S02]  /*5580*/  ISETP.NE.AND.EX P2, PT, R135, RZ, PT, P2 ;  /* 0x000000ff8700720c */ /* 0x000fe40003f45320 */
[----:B------:R-:W-:Y:S02]  /*5590*/  PLOP3.LUT P1, PT, PT, PT, PT, 0x8, 0x80 ;  /* 0x000000000080781c */ /* 0x000fe40003f2e170 */
[----:B------:R-:W-:Y:S02]  /*55a0*/  PLOP3.LUT P0, PT, PT, PT, UP1, 0x80, 0x8 ;  /* 0x000000000008781c */ /* 0x000fe40003f0f018 */
[----:B------:R-:W-:Y:S02]  /*55b0*/  ISETP.NE.AND.EX P4, PT, R131, RZ, PT, P4 ;  /* 0x000000ff8300720c */ /* 0x000fe40003f85340 */
[----:B------:R-:W1:Y:S09]  /*55c0*/  @UP1 LDCU.64 UR4, c[0x0][0x888] ;  /* 0x00011100ff0417ac */ /* 0x000e720008000a00 */
[----:B------:R-:W-:Y:S01]  /*55d0*/  @P0 PLOP3.LUT P1, PT, P2, PT, PT, 0x80, 0x8 ;  /* 0x000000000008081c */ /* 0x000fe2000172f070 */
[----:B-1----:R-:W-:Y:S04]  /*55e0*/  @UP1 UISETP.NE.U32.AND UP0, UPT, UR4, URZ, UPT ;  /* 0x000000ff0400128c */ /* 0x002fe8000bf05070 */
[----:B------:R-:W-:Y:S04]  /*55f0*/  @UP1 UISETP.NE.AND.EX UP0, UPT, UR5, URZ, UPT, UP0 ;  /* 0x000000ff0500128c */ /* 0x000fe8000bf05300 */
[----:B------:R-:W-:Y:S01]  /*5600*/  @UP1 USEL UR4, URZ, 0xffffffff, UP0 ;  /* 0xffffffffff041887 */ /* 0x000fe20008000000 */
[----:B------:R-:W-:Y:S11]  /*5610*/  @!P2 BRA `(.L_x_82) ;  /* 0x00000000002ca947 */ /* 0x000ff60003800000 */
[----:B------:R-:W-:Y:S01]  /*5620*/  ISETP.NE.U32.AND P3, PT, R132, RZ, PT ;  /* 0x000000ff8400720c */ /* 0x000fe20003f65070 */
[----:B------:R-:W-:Y:S03]  /*5630*/  IMAD.MOV.U32 R142, RZ, RZ, 0x1 ;  /* 0x00000001ff8e7424 */ /* 0x000fe600078e00ff */
[----:B------:R-:W-:Y:S11]  /*5640*/  ISETP.NE.AND.EX P3, PT, R133, RZ, PT, P3 ;  /* 0x000000ff8500720c */ /* 0x000ff60003f65330 */
[----:B------:R-:W-:Y:S02]  /*5650*/  @!UPT UIADD3 URZ, UPT, UPT, URZ, URZ, URZ ;  /* 0x000000fffffff290 */ /* 0x000fe4000fffe0ff */
[----:B------:R-:W1:Y:S01]  /*5660*/  @P3 LDC.64 R2, c[0x0][0x888] ;  /* 0x00022200ff023b82 */ /* 0x000e620000000a00 */
[----:B------:R-:W-:Y:S04]  /*5670*/  @P3 IMAD R0, R134, UR36, RZ ;  /* 0x0000002486003c24 */ /* 0x000fe8000f8e02ff */
[----:B-1----:R-:W-:Y:S04]  /*5680*/  @P3 IMAD.WIDE R2, R0, 0x4, R2 ;  /* 0x0000000400023825 */ /* 0x002fe800078e0202 */
[----:B------:R-:W-:Y:S01]  /*5690*/  HFMA2 R0, -RZ, RZ, 0, 5.9604644775390625e-08 ;  /* 0x00000001ff007431 */ /* 0x000fe200000001ff */
[----:B-----5:R1:W5:Y:S04]  /*56a0*/  @P3 LDG.E R83, desc[UR46][R2.64] ;  /* 0x0000002e02533981 */ /* 0x020368000c1e1900 */
[----:B------:R-:W-:Y:S01]  /*56b0*/  @!P3 PRMT R142, R0, 0x7610, R142 ;  /* 0x00007610008eb816 */ /* 0x000fe2000000008e */
[----:B-1----:R-:W2:Y:S06]  /*56c0*/  @!P3 LDC R83, c[0x0][0x880] ;  /* 0x00022000ff53bb82 */ /* 0x002eac0000000800 */
.L_x_82:
[----:B------:R-:W-:Y:S05]  /*56d0*/  @!P4 BRA `(.L_x_83) ;  /* 0x000000000020c947 */ /* 0x000fea0003800000 */
[----:B------:R-:W-:Y:S04]  /*56e0*/  ISETP.NE.U32.AND P3, PT, R128, RZ, PT ;  /* 0x000000ff8000720c */ /* 0x000fe80003f65070 */
[----:B------:R-:W-:Y:S11]  /*56f0*/  ISETP.NE.AND.EX P3, PT, R129, RZ, PT, P3 ;  /* 0x000000ff8100720c */ /* 0x000ff60003f65330 */
[----:B------:R-:W-:Y:S02]  /*5700*/  @!UPT UIADD3 URZ, UPT, UPT, URZ, URZ, URZ ;  /* 0x000000fffffff290 */ /* 0x000fe4000fffe0ff */
[----:B------:R-:W1:Y:S01]  /*5710*/  @P3 LDC.64 R2, c[0x0][0x8a8] ;  /* 0x00022a00ff023b82 */ /* 0x000e620000000a00 */
[----:B------:R-:W-:Y:S04]  /*5720*/  @P3 IMAD R0, R130, UR36, RZ ;  /* 0x0000002482003c24 */ /* 0x000fe8000f8e02ff */
[----:B-1----:R-:W-:Y:S05]  /*5730*/  @P3 IMAD.WIDE R2, R0, 0x4, R2 ;  /* 0x0000000400023825 */ /* 0x002fea00078e0202 */
[----:B-----5:R1:W5:Y:S02]  /*5740*/  @P3 LDG.E R82, desc[UR46][R2.64] ;  /* 0x0000002e02523981 */ /* 0x020364000c1e1900 */
[----:B-1----:R-:W3:Y:S02]  /*5750*/  @!P3 LDC R82, c[0x0][0x8a0] ;  /* 0x00022800ff52bb82 */ /* 0x002ee40000000800 */
.L_x_83:
[----:B--2--5:R-:W-:Y:S01]  /*5760*/  @P0 FSETP.NEU.AND P4, PT, R83, RZ, PT ;  /* 0x000000ff5300020b */ /* 0x024fe20003f8d000 */
[----:B------:R-:W-:Y:S01]  /*5770*/  IMAD.U32 R0, RZ, RZ, UR4 ;  /* 0x00000004ff007e24 */ /* 0x000fe2000f8e00ff */
[----:B------:R-:W-:Y:S01]  /*5780*/  @P0 LOP3.LUT P3, RZ, R142, 0xff, RZ, 0xc0, !PT ;  /* 0x000000ff8eff0812 */ /* 0x000fe2000786c0ff */
[----:B------:R-:W-:Y:S01]  /*5790*/  BSSY B1, `(.L_x_84) ;  /* 0x0000048000017945 */ /* 0x000fe20003800000 */
[----:B------:R-:W-:Y:S02]  /*57a0*/  @P0 SEL R2, RZ, 0xffffffff, P4 ;  /* 0xffffffffff020807 */ /* 0x000fe40002000000 */
[----:B------:R-:W-:Y:S02]  /*57b0*/  CS2R R126, SRZ ;  /* 0x00000000007e7805 */ /* 0x000fe4000001ff00 */
[----:B------:R-:W-:Y:S02]  /*57c0*/  LEA R17, R81, UR40, 0x3 ;  /* 0x0000002851117c11 */ /* 0x000fe4000f8e18ff */
[----:B------:R-:W-:Y:S02]  /*57d0*/  CS2R R124, SRZ ;  /* 0x00000000007c7805 */ /* 0x000fe4000001ff00 */
[----:B------:R-:W-:Y:S01]  /*57e0*/  @P1 SEL R2, R0, R2, !P3 ;  /* 0x0000000200021207 */ /* 0x000fe20005800000 */
[----:B------:R-:W-:Y:S01]  /*57f0*/  IMAD.U32 R0, RZ, RZ, UR42 ;  /* 0x0000002aff007e24 */ /* 0x000fe2000f8e00ff */
[----:B------:R-:W-:Y:S02]  /*5800*/  PLOP3.LUT P4, PT, PT, PT, PT, 0x8, 0x80 ;  /* 0x000000000080781c */ /* 0x000fe40003f8e170 */
[----:B------:R-:W-:Y:S02]  /*5810*/  CS2R R118, SRZ ;  /* 0x0000000000767805 */ /* 0x000fe4000001ff00 */
[----:B------:R-:W-:Y:S02]  /*5820*/  @P0 LOP3.LUT R2, R2, 0x1, RZ, 0xc0, !PT ;  /* 0x0000000102020812 */ /* 0x000fe400078ec0ff */
[----:B------:R-:W-:Y:S02]  /*5830*/  CS2R R116, SRZ ;  /* 0x0000000000747805 */ /* 0x000fe4000001ff00 */
[----:B------:R-:W-:Y:S02]  /*5840*/  LEA R0, R0, UR40, 0x3 ;  /* 0x0000002800007c11 */ /* 0x000fe4000f8e18ff */
[----:B------:R-:W-:Y:S02]  /*5850*/  CS2R R110, SRZ ;  /* 0x00000000006e7805 */ /* 0x000fe4000001ff00 */
[----:B------:R-:W-:Y:S02]  /*5860*/  ISETP.NE.U32.OR P5, PT, R2, 0x1, !P0 ;  /* 0x000000010200780c */ /* 0x000fe400047a5470 */
[----:B------:R-:W-:Y:S02]  /*5870*/  CS2R R108, SRZ ;  /* 0x00000000006c7805 */ /* 0x000fe4000001ff00 */
[----:B------:R-:W-:Y:S02]  /*5880*/  LOP3.LUT R2, R152, 0x1, RZ, 0x3c, !PT ;  /* 0x0000000198027812 */ /* 0x000fe400078e3cff */
[----:B------:R-:W-:Y:S02]  /*5890*/  CS2R R102, SRZ ;  /* 0x0000000000667805 */ /* 0x000fe4000001ff00 */
[----:B------:R-:W-:Y:S02]  /*58a0*/  P2R R156, PR, RZ, 0x20 ;  /* 0x00000020ff9c7803 */ /* 0x000fe40000000000 */
[----:B------:R-:W-:Y:S02]  /*58b0*/  CS2R R100, SRZ ;  /* 0x0000000000647805 */ /* 0x000fe4000001ff00 */
[----:B------:R-:W-:Y:S02]  /*58c0*/  CS2R R94, SRZ ;  /* 0x00000000005e7805 */ /* 0x000fe4000001ff00 */
[----:B------:R-:W-:Y:S02]  /*58d0*/  CS2R R92, SRZ ;  /* 0x00000000005c7805 */ /* 0x000fe4000001ff00 */
[----:B------:R-:W-:Y:S02]  /*58e0*/  CS2R R86, SRZ ;  /* 0x0000000000567805 */ /* 0x000fe4000001ff00 */
[----:B------:R-:W-:Y:S02]  /*58f0*/  CS2R R84, SRZ ;  /* 0x0000000000547805 */ /* 0x000fe4000001ff00 */
[----:B------:R-:W-:Y:S02]  /*5900*/  CS2R R90, SRZ ;  /* 0x00000000005a7805 */ /* 0x000fe4000001ff00 */
[----:B------:R-:W-:Y:S02]  /*5910*/  CS2R R88, SRZ ;  /* 0x0000000000587805 */ /* 0x000fe4000001ff00 */
[----:B------:R-:W-:Y:S04]  /*5920*/  @P5 SHF.L.U32 R3, R2, 0x1f, RZ ;  /* 0x0000001f02035819 */ /* 0x000fe800000006ff */
[----:B------:R1:W2:Y:S02]  /*5930*/  @P5 SYNCS.PHASECHK.TRANS64.TRYWAIT P0, [R0+URZ+0x40], R3 ;  /* 0x00004003000055a7 */ /* 0x0002a400080011ff */
[----:B-1----:R-:W-:Y:S04]  /*5940*/  SHF.L.U32 R3, R151, 0x1f, RZ ;  /* 0x0000001f97037819 */ /* 0x002fe800000006ff */
[----:B------:R1:W4:Y:S01]  /*5950*/  SYNCS.PHASECHK.TRANS64.TRYWAIT P3, [R17+URZ+0x90], R3 ;  /* 0x00009003110075a7 */ /* 0x00032200080611ff */
[----:B--2---:R-:W-:Y:S01]  /*5960*/  @P5 PLOP3.LUT P4, PT, P0, PT, PT, 0x8, 0x80 ;  /* 0x000000000080581c */ /* 0x004fe2000078e170 */
[----:B------:R-:W-:Y:S01]  /*5970*/  @!UPT UIADD3 URZ, UPT, UPT, URZ, URZ, URZ ;  /* 0x000000fffffff290 */ /* 0x000fe2000fffe0ff */
[----:B-1----:R-:W-:Y:S11]  /*5980*/  @!P5 BRA `(.L_x_85) ;  /* 0x0000000000a0d947 */ /* 0x002ff60003800000 */
[----:B------:R-:W-:Y:S01]  /*5990*/  ISETP.NE.U32.AND P0, PT, RZ, UR38, PT ;  /* 0x00000026ff007c0c */ /* 0x000fe2000bf05070 */
[----:B------:R-:W-:Y:S01]  /*59a0*/  BSSY B0, `(.L_x_86) ;  /* 0x000000d000007945 */ /* 0x000fe20003800000 */
[----:B------:R-:W-:Y:S02]  /*59b0*/  FSETP.NEU.AND P1, PT, R83, RZ, PT ;  /* 0x000000ff5300720b */ /* 0x000fe40003f2d000 */
[----:B------:R-:W-:Y:S02]  /*59c0*/  ISETP.NE.AND.EX P0, PT, RZ, UR39, PT, P0 ;  /* 0x00000027ff007c0c */ /* 0x000fe4000bf05300 */
[----:B------:R-:W-:Y:S02]  /*59d0*/  SEL R5, RZ, 0xffffffff, P1 ;  /* 0xffffffffff057807 */ /* 0x000fe40000800000 */
[----:B------:R-:W-:Y:S02]  /*59e0*/  LOP3.LUT P1, RZ, R142, 0xff, RZ, 0xc0, !PT ;  /* 0x000000ff8eff7812 */ /* 0x000fe4000782c0ff */
[----:B------:R-:W-:Y:S04]  /*59f0*/  SEL R4, RZ, 0xffffffff, P0 ;  /* 0xffffffffff047807 */ /* 0x000fe80000000000 */
[----:B------:R-:W-:Y:S01]  /*5a00*/  @P2 SEL R5, R4, R5, !P1 ;  /* 0x0000000504052207 */ /* 0x000fe20004800000 */
[----:B------:R-:W-:Y:S03]  /*5a10*/  IMAD.U32 R4, RZ, RZ, UR42 ;  /* 0x0000002aff047e24 */ /* 0x000fe6000f8e00ff */
[----:B------:R-:W-:Y:S01]  /*5a20*/  LOP3.LUT R5, R5, 0x1, RZ, 0xc0, !PT ;  /* 0x0000000105057812 */ /* 0x000fe200078ec0ff */
[----:B------:R-:W-:Y:S06]  /*5a30*/  @!P4 BRA `(.L_x_87) ;  /* 0x00000000000cc947 */ /* 0x000fec0003800000 */
[----:B------:R-:W-:Y:S04]  /*5a40*/  SHF.L.U32 R2, R2, 0x1f, RZ ;  /* 0x0000001f02027819 */ /* 0x000fe800000006ff */
[----:B------:R-:W1:Y:S02]  /*5a50*/  SYNCS.PHASECHK.TRANS64.TRYWAIT P0, [R0+URZ+0x40], R2 ;  /* 0x00004002000075a7 */ /* 0x000e6400080011ff */
[----:B-1----:R-:W-:Y:S05]  /*5a60*/  @!P0 BRA `(.L_x_88) ;  /* 0x0000002800288947 */ /* 0x002fea0003800000 */
.L_x_87:
[----:B------:R-:W-:Y:S05]  /*5a70*/  BSYNC B0 ;  /* 0x0000000000007941 */ /* 0x000fea0003800000 */
.L_x_86:
[----:B------:R-:W-:Y:S02]  /*5a80*/  ISETP.NE.U32.AND P0, PT, R5, 0x1, PT ;  /* 0x000000010500780c */ /* 0x000fe40003f05070 */
[----:B------:R-:W-:Y:S02]  /*5a90*/  CS2R R90, SRZ ;  /* 0x00000000005a7805 */ /* 0x000fe4000001ff00 */
        /* <DEDUP_REMOVED lines=10> */
[----:B------:R-:W-:Y:S01]  /*5b40*/  CS2R R116, SRZ ;  /* 0x0000000000747805 */ /* 0x000fe2000001ff00 */
[----:B-1----:R-:W-:Y:S01]  /*5b50*/  @P0 IMAD R0, R4, 0x1c00, R146 ;  /* 0x00001c0004000824 */ /* 0x002fe200078e0292 */
[----:B------:R-:W-:Y:S01]  /*5b60*/  CS2R R124, SRZ ;  /* 0x00000000007c7805 */ /* 0x000fe2000001ff00 */
[----:B------:R-:W-:Y:S01]  /*5b70*/  IMAD.MOV.U32 R126, RZ, RZ, RZ ;  /* 0x000000ffff7e7224 */ /* 0x000fe200078e00ff */
[----:B------:R-:W-:Y:S05]  /*5b80*/  @P0 WARPSYNC.ALL ;  /* 0x0000000000000948 */ /* 0x000fea0003800000 */
[----:B------:R-:W-:Y:S05]  /*5b90*/  @P0 LEA R0, R0, UR40, 0x1 ;  /* 0x0000002800000c11 */ /* 0x000fea000f8e08ff */
[----:B------:R1:W2:Y:S04]  /*5ba0*/  @P0 LDSM.16.M88.4 R88, [R0+0x200] ;  /* 0x000200000058083b */ /* 0x0002a80000000200 */
[----:B------:R1:W1:Y:S04]  /*5bb0*/  @P0 LDSM.16.M88.4 R84, [R0+0xa00] ;  /* 0x000a00000054083b */ /* 0x0002680000000200 */
[----:B------:R1:W1:Y:S04]  /*5bc0*/  @P0 LDSM.16.M88.4 R92, [R0+0x1200] ;  /* 0x00120000005c083b */ /* 0x0002680000000200 */
[----:B------:R1:W1:Y:S04]  /*5bd0*/  @P0 LDSM.16.M88.4 R100, [R0+0x1a00] ;  /* 0x001a00000064083b */ /* 0x0002680000000200 */
[----:B------:R1:W1:Y:S04]  /*5be0*/  @P0 LDSM.16.M88.4 R108, [R0+0x2200] ;  /* 0x00220000006c083b */ /* 0x0002680000000200 */
[----:B------:R1:W1:Y:S04]  /*5bf0*/  @P0 LDSM.16.M88.4 R116, [R0+0x2a00] ;  /* 0x002a00000074083b */ /* 0x0002680000000200 */
[----:B------:R1:W1:Y:S02]  /*5c00*/  @P0 LDSM.16.M88.4 R124, [R0+0x3200] ;  /* 0x00320000007c083b */ /* 0x0002640000000200 */
.L_x_85:
[----:B------:R-:W-:Y:S05]  /*5c10*/  BSYNC B1 ;  /* 0x0000000000017941 */ /* 0x000fea0003800000 */
.L_x_84:
[C---:B------:R-:W-:Y:S04]  /*5c20*/  LEA.HI R2, R81.reuse, R81, RZ, 0x1 ;  /* 0x0000005151027211 */ /* 0x040fe800078f08ff */
[----:B-1----:R-:W-:Y:S02]  /*5c30*/  SHF.R.U32.HI R0, RZ, 0x1, R2 ;  /* 0x00000001ff007819 */ /* 0x002fe40000011602 */
[----:B------:R-:W-:Y:S03]  /*5c40*/  LOP3.LUT R2, R2, 0xffe, RZ, 0xc0, !PT ;  /* 0x00000ffe02027812 */ /* 0x000fe600078ec0ff */
[----:B------:R-:W-:Y:S02]  /*5c50*/  IMAD R0, R0, 0x70, R16 ;  /* 0x0000007000007824 */ /* 0x000fe400078e0210 */
[----:B------:R-:W-:Y:S04]  /*5c60*/  IMAD.IADD R2, R81, 0x1, -R2 ;  /* 0x0000000151027824 */ /* 0x000fe800078e0a02 */
[----:B------:R-:W-:Y:S05]  /*5c70*/  IMAD R2, R2, 0x100000, R0 ;  /* 0x0010000002027824 */ /* 0x000fea00078e0200 */
[----:B------:R-:W-:Y:S04]  /*5c80*/  SHF.R.U32.HI R0, RZ, 0x15, R2 ;  /* 0x00000015ff007819 */ /* 0x000fe80000011602 */
[----:B------:R-:W-:Y:S01]  /*5c90*/  LOP3.LUT P0, RZ, R0, 0x3, R147, 0x48, !PT ;  /* 0x0000000300ff7812 */ /* 0x000fe20007804893 */
[----:B------:R-:W-:Y:S01]  /*5ca0*/  @!UPT UIADD3 URZ, UPT, UPT, URZ, URZ, URZ ;  /* 0x000000fffffff290 */ /* 0x000fe2000fffe0ff */
[----:B----4-:R-:W-:Y:S11]  /*5cb0*/  @P3 BRA `(.L_x_89) ;  /* 0x0000000000083947 */ /* 0x010ff60003800000 */
[----:B------:R-:W1:Y:S02]  /*5cc0*/  SYNCS.PHASECHK.TRANS64.TRYWAIT P1, [R17+URZ+0x90], R3 ;  /* 0x00009003110075a7 */ /* 0x000e6400080211ff */
[----:B-1----:R-:W-:Y:S05]  /*5cd0*/  @!P1 BRA `(.L_x_90) ;  /* 0x0000002400a09947 */ /* 0x002fea0003800000 */
.L_x_89:
[----:B------:R-:W-:Y:S05]  /*5ce0*/  @!P0 BRA `(.L_x_91) ;  /* 0x0000000000408947 */ /* 0x000fea0003800000 */
[----:B------:R-:W4:Y:S01]  /*5cf0*/  LDCU.64 UR8, c[0x4][0x70] ;  /* 0x01000e00ff0877ac */ /* 0x000f220008000a00 */
[----:B------:R-:W-:Y:S01]  /*5d00*/  MOV R15, 0x0 ;  /* 0x00000000000f7802 */ /* 0x000fe20000000f00 */
[----:B------:R-:W-:Y:S02]  /*5d10*/  HFMA2 R12, -RZ, RZ, 0, 5.9604644775390625e-08 ;  /* 0x00000001ff0c7431 */ /* 0x000fe400000001ff */
[----:B------:R-:W-:Y:S02]  /*5d20*/  IMAD.MOV.U32 R8, RZ, RZ, 0x192 ;  /* 0x00000192ff087424 */ /* 0x000fe400078e00ff */
[----:B------:R-:W-:Y:S01]  /*5d30*/  IMAD.MOV.U32 R13, RZ, RZ, RZ ;  /* 0x000000ffff0d7224 */ /* 0x000fe200078e00ff */
[----:B------:R-:W5:Y:S01]  /*5d40*/  LDCU.64 UR6, c[0x4][0x78] ;  /* 0x01000f00ff0677ac */ /* 0x000f620008000a00 */
[----:B------:R-:W1:Y:S01]  /*5d50*/  LDC.64 R14, c[0x4][R15] ;  /* 0x010000000f0e7b82 */ /* 0x000e620000000a00 */
[----:B------:R-:W2:Y:S01]  /*5d60*/  LDCU.64 UR4, c[0x4][0x10] ;  /* 0x01000200ff0477ac */ /* 0x000ea20008000a00 */
[----:B----4-:R-:W-:Y:S01]  /*5d70*/  MOV R5, UR9 ;  /* 0x0000000900057c02 */ /* 0x010fe20008000f00 */
[----:B------:R-:W-:Y:S01]  /*5d80*/  IMAD.U32 R4, RZ, RZ, UR8 ;  /* 0x00000008ff047e24 */ /* 0x000fe2000f8e00ff */
[----:B-----5:R-:W-:Y:S01]  /*5d90*/  MOV R7, UR7 ;  /* 0x0000000700077c02 */ /* 0x020fe20008000f00 */
[----:B------:R-:W-:Y:S01]  /*5da0*/  IMAD.U32 R6, RZ, RZ, UR6 ;  /* 0x00000006ff067e24 */ /* 0x000fe2000f8e00ff */
[----:B--2---:R-:W-:Y:S01]  /*5db0*/  MOV R11, UR5 ;  /* 0x00000005000b7c02 */ /* 0x004fe20008000f00 */
[----:B------:R-:W-:Y:S02]  /*5dc0*/  IMAD.U32 R10, RZ, RZ, UR4 ;  /* 0x00000004ff0a7e24 */ /* 0x000fe4000f8e00ff */
[----:B------:R-:W-:Y:S07]  /*5dd0*/  LEPC R20, `(.L_x_91) ;  /* 0x000000001014794e */ /* 0x000fee0000000000 */
[----:B-1-3--:R-:W-:Y:S05]  /*5de0*/  CALL.ABS.NOINC R14 ;  /* 0x000000000e007343 */ /* 0x00afea0003c00000 */
.L_x_91:
[----:B------:R-:W-:Y:S05]  /*5df0*/  WARPSYNC.ALL ;  /* 0x0000000000007948 */ /* 0x000fea0003800000 */
[C---:B------:R-:W-:Y:S01]  /*5e00*/  R2UR UR4, R2.reuse ;  /* 0x00000000020472ca */ /* 0x040fe200000e0000 */
[----:B------:R-:W-:Y:S05]  /*5e10*/  VIADD R0, R2, 0x10 ;  /* 0x0000001002007836 */ /* 0x000fea0000000000 */
[----:B------:R-:W-:Y:S04]  /*5e20*/  SHF.R.U32.HI R0, RZ, 0x15, R0 ;  /* 0x00000015ff007819 */ /* 0x000fe80000011600 */
[----:B------:R-:W-:Y:S03]  /*5e30*/  LOP3.LUT P0, RZ, R0, 0x3, R147, 0x48, !PT ;  /* 0x0000000300ff7812 */ /* 0x000fe60007804893 */
[----:B------:R-:W4:Y:S10]  /*5e40*/  LDTM.16dp256bit.x2 R64, tmem[UR4] ;  /* 0x00000004004079ee */ /* 0x000f3400080a0000 */
[----:B----4-:R-:W-:Y:S05]  /*5e50*/  @!P0 BRA `(.L_x_92) ;  /* 0x0000000000408947 */ /* 0x010fea0003800000 */
        /* <DEDUP_REMOVED lines=16> */
.L_x_92:
[----:B------:R-:W-:Y:S05]  /*5f60*/  WARPSYNC.ALL ;  /* 0x0000000000007948 */ /* 0x000fea0003800000 */
[C---:B------:R-:W-:Y:S01]  /*5f70*/  R2UR UR4, R2.reuse ;  /* 0x00000000020472ca */ /* 0x040fe200000e0000 */
[----:B------:R-:W-:Y:S05]  /*5f80*/  VIADD R0, R2, 0x20 ;  /* 0x0000002002007836 */ /* 0x000fea0000000000 */
[----:B------:R-:W-:Y:S04]  /*5f90*/  SHF.R.U32.HI R0, RZ, 0x15, R0 ;  /* 0x00000015ff007819 */ /* 0x000fe80000011600 */
[----:B------:R-:W-:Y:S03]  /*5fa0*/  LOP3.LUT P0, RZ, R0, 0x3, R147, 0x48, !PT ;  /* 0x0000000300ff7812 */ /* 0x000fe60007804893 */
[----:B------:R-:W4:Y:S10]  /*5fb0*/  LDTM.16dp256bit.x2 R56, tmem[UR4+0x10] ;  /* 0x00001004003879ee */ /* 0x000f3400080a0000 */
        /* <DEDUP_REMOVED lines=17> */
.L_x_93:
        /* <DEDUP_REMOVED lines=23> */
.L_x_94:
        /* <DEDUP_REMOVED lines=23> */
.L_x_95:
        /* <DEDUP_REMOVED lines=23> */
.L_x_96:
        /* <DEDUP_REMOVED lines=23> */
.L_x_97:
[----:B------:R-:W-:Y:S01]  /*6690*/  ISETP.NE.AND P0, PT, R153, RZ, PT ;  /* 0x000000ff9900720c */ /* 0x000fe20003f05270 */
[----:B------:R-:W-:Y:S05]  /*66a0*/  WARPSYNC.ALL ;  /* 0x0000000000007948 */ /* 0x000fea0003800000 */
[----:B------:R-:W-:Y:S01]  /*66b0*/  R2UR UR4, R2 ;  /* 0x00000000020472ca */ /* 0x000fe200000e0000 */
[----:B---3--:R-:W-:Y:S01]  /*66c0*/  FMUL R0, R82, R64 ;  /* 0x0000004052007220 */ /* 0x008fe20000400000 */
[----:B--2---:R-:W-:Y:S01]  /*66d0*/  SHF.L.U32 R64, R88, 0x10, RZ ;  /* 0x0000001058407819 */ /* 0x004fe200000006ff */
[----:B------:R-:W-:Y:S01]  /*66e0*/  FMUL R2, R82, R65 ;  /* 0x0000004152027220 */ /* 0x000fe20000400000 */
[----:B------:R-:W-:Y:S01]  /*66f0*/  LOP3.LUT R65, R88, 0xffff0000, RZ, 0xc0, !PT ;  /* 0xffff000058417812 */ /* 0x000fe200078ec0ff */
[----:B-1----:R-:W-:Y:S01]  /*6700*/  FMUL R3, R82, R66 ;  /* 0x0000004252037220 */ /* 0x002fe20000400000 */
[----:B------:R-:W-:Y:S01]  /*6710*/  SHF.L.U32 R66, R89, 0x10, RZ ;  /* 0x0000001059427819 */ /* 0x000fe200000006ff */
[----:B------:R-:W-:Y:S01]  /*6720*/  FFMA R0, R83, R64, R0 ;  /* 0x0000004053007223 */ /* 0x000fe20000000000 */
[----:B------:R-:W-:Y:S01]  /*6730*/  R2UR UR5, R17 ;  /* 0x00000000110572ca */ /* 0x000fe200000e0000 */
[----:B------:R-:W-:Y:S01]  /*6740*/  FFMA R2, R83, R65, R2 ;  /* 0x0000004153027223 */ /* 0x000fe20000000002 */
[----:B------:R-:W-:Y:S01]  /*6750*/  SHF.L.U32 R88, R93, 0x10, RZ ;  /* 0x000000105d587819 */ /* 0x000fe200000006ff */
[----:B------:R-:W-:Y:S01]  /*6760*/  FFMA R3, R83, R66, R3 ;  /* 0x0000004253037223 */ /* 0x000fe20000000003 */
[C---:B------:R-:W-:Y:S01]  /*6770*/  SHF.L.U32 R96, R101.reuse, 0x10, RZ ;  /* 0x0000001065607819 */ /* 0x040fe200000006ff */
[----:B------:R-:W1:Y:S01]  /*6780*/  LDTM.16dp256bit.x2 R4, tmem[UR4+0x60] ;  /* 0x00006004000479ee */ /* 0x000e6200080a0000 */
[----:B------:R-:W-:Y:S01]  /*6790*/  LOP3.LUT R97, R101, 0xffff0000, RZ, 0xc0, !PT ;  /* 0xffff000065617812 */ /* 0x000fe200078ec0ff */
[----:B------:R-:W-:Y:S01]  /*67a0*/  NOP ;  /* 0x0000000000007918 */ /* 0x000fe20000000000 */
[----:B------:R-:W-:Y:S01]  /*67b0*/  SHF.L.U32 R98, R102, 0x10, RZ ;  /* 0x0000001066627819 */ /* 0x000fe200000006ff */
[C---:B------:R-:W-:Y:S01]  /*67c0*/  FMUL R12, R82.reuse, R67 ;  /* 0x00000043520c7220 */ /* 0x040fe20000400000 */
[----:B------:R-:W-:Y:S01]  /*67d0*/  LOP3.LUT R67, R89, 0xffff0000, RZ, 0xc0, !PT ;  /* 0xffff000059437812 */ /* 0x000fe200078ec0ff */
[----:B------:R-:W-:Y:S01]  /*67e0*/  FMUL R13, R82, R68 ;  /* 0x00000044520d7220 */ /* 0x000fe20000400000 */
[----:B------:R-:W-:Y:S01]  /*67f0*/  SHF.L.U32 R68, R90, 0x10, RZ ;  /* 0x000000105a447819 */ /* 0x000fe200000006ff */
[----:B------:R-:W-:Y:S01]  /*6800*/  UIADD3 UR5, UPT, UPT, UR5, 0xb0, URZ ;  /* 0x000000b005057890 */ /* 0x000fe2000fffe0ff */
[----:B------:R-:W-:Y:S01]  /*6810*/  LOP3.LUT R89, R93, 0xffff0000, RZ, 0xc0, !PT ;  /* 0xffff00005d597812 */ /* 0x000fe200078ec0ff */
[----:B------:R-:W-:Y:S01]  /*6820*/  FFMA R12, R83, R67, R12 ;  /* 0x00000043530c7223 */ /* 0x000fe2000000000c */
[----:B------:R-:W-:Y:S01]  /*6830*/  LOP3.LUT R93, R95, 0xffff0000, RZ, 0xc0, !PT ;  /* 0xffff00005f5d7812 */ /* 0x000fe200078ec0ff */
[----:B------:R-:W-:Y:S01]  /*6840*/  UPRMT UR5, UR37, 0x654, UR5 ;  /* 0x0000065425057896 */ /* 0x000fe20008000005 */
[----:B------:R-:W-:Y:S01]  /*6850*/  LOP3.LUT R99, R102, 0xffff0000, RZ, 0xc0, !PT ;  /* 0xffff000066637812 */ /* 0x000fe200078ec0ff */
[----:B------:R-:W-:Y:S01]  /*6860*/  FFMA R13, R83, R68, R13 ;  /* 0x00000044530d7223 */ /* 0x000fe2000000000d */
[----:B------:R-:W-:Y:S01]  /*6870*/  F2FP.BF16.F32.PACK_AB R64, R2, R0 ;  /* 0x000000000240723e */ /* 0x000fe200000010ff */
[----:B------:R-:W-:Y:S01]  /*6880*/  FMUL R14, R82, R69 ;  /* 0x00000045520e7220 */ /* 0x000fe20000400000 */
[----:B------:R-:W-:Y:S01]  /*6890*/  LOP3.LUT R69, R90, 0xffff0000, RZ, 0xc0, !PT ;  /* 0xffff00005a457812 */ /* 0x000fe200078ec0ff */
[C---:B------:R-:W-:Y:S01]  /*68a0*/  FMUL R15, R82.reuse, R70 ;  /* 0x00000046520f7220 */ /* 0x040fe20000400000 */
[C---:B------:R-:W-:Y:S01]  /*68b0*/  SHF.L.U32 R70, R91.reuse, 0x10, RZ ;  /* 0x000000105b467819 */ /* 0x040fe200000006ff */
[----:B------:R-:W-:Y:S01]  /*68c0*/  FMUL R17, R82, R71 ;  /* 0x0000004752117220 */ /* 0x000fe20000400000 */
[----:B------:R-:W-:Y:S01]  /*68d0*/  LOP3.LUT R71, R91, 0xffff0000, RZ, 0xc0, !PT ;  /* 0xffff00005b477812 */ /* 0x000fe200078ec0ff */
[----:B-1----:R-:W-:Y:S01]  /*68e0*/  SYNCS.ARRIVE.TRANS64.RED.A1T0 RZ, [UR5], RZ ;  /* 0x000000ffffff79a7 */ /* 0x002fe20008100405 */
[C---:B------:R-:W-:Y:S01]  /*68f0*/  SHF.L.U32 R90, R94.reuse, 0x10, RZ ;  /* 0x000000105e5a7819 */ /* 0x040fe200000006ff */
[C---:B------:R-:W-:Y:S01]  /*6900*/  FFMA R14, R83.reuse, R69, R14 ;  /* 0x00000045530e7223 */ /* 0x040fe2000000000e */
[----:B------:R-:W-:Y:S01]  /*6910*/  LOP3.LUT R91, R94, 0xffff0000, RZ, 0xc0, !PT ;  /* 0xffff00005e5b7812 */ /* 0x000fe200078ec0ff */
[C---:B------:R-:W-:Y:S01]  /*6920*/  FFMA R15, R83.reuse, R70, R15 ;  /* 0x00000046530f7223 */ /* 0x040fe2000000000f */
[----:B------:R-:W-:Y:S01]  /*6930*/  SHF.L.U32 R94, R100, 0x10, RZ ;  /* 0x00000010645e7819 */ /* 0x000fe200000006ff */
[----:B------:R-:W-:Y:S01]  /*6940*/  FFMA R17, R83, R71, R17 ;  /* 0x0000004753117223 */ /* 0x000fe20000000011 */
[----:B------:R-:W-:Y:S01]  /*6950*/  LOP3.LUT R101, R103, 0xffff0000, RZ, 0xc0, !PT ;  /* 0xffff000067657812 */ /* 0x000fe200078ec0ff */
[----:B------:R-:W-:Y:S01]  /*6960*/  FMUL R20, R82, R58 ;  /* 0x0000003a52147220 */ /* 0x000fe20000400000 */
[----:B------:R-:W-:Y:S01]  /*6970*/  SHF.L.U32 R58, R84, 0x10, RZ ;  /* 0x00000010543a7819 */ /* 0x000fe200000006ff */
[----:B------:R-:W-:Y:S01]  /*6980*/  FMUL R21, R82, R59 ;  /* 0x0000003b52157220 */ /* 0x000fe20000400000 */
[----:B------:R-:W-:Y:S01]  /*6990*/  LOP3.LUT R59, R84, 0xffff0000, RZ, 0xc0, !PT ;  /* 0xffff0000543b7812 */ /* 0x000fe200078ec0ff */
[C---:B------:R-:W-:Y:S01]  /*69a0*/  FMUL R18, R82.reuse, R56 ;  /* 0x0000003852127220 */ /* 0x040fe20000400000 */
[----:B------:R-:W-:Y:S01]  /*69b0*/  SHF.L.U32 R84, R87, 0x10, RZ ;  /* 0x0000001057547819 */ /* 0x000fe200000006ff */
[C---:B------:R-:W-:Y:S01]  /*69c0*/  FMUL R22, R82.reuse, R60 ;  /* 0x0000003c52167220 */ /* 0x040fe20000400000 */
[----:B------:R-:W-:Y:S01]  /*69d0*/  SHF.L.U32 R60, R85, 0x10, RZ ;  /* 0x00000010553c7819 */ /* 0x000fe200000006ff */
[----:B------:R-:W-:Y:S01]  /*69e0*/  FFMA R18, R83, R58, R18 ;  /* 0x0000003a53127223 */ /* 0x000fe20000000012 */
[----:B------:R-:W-:Y:S01]  /*69f0*/  MOV R0, UR42 ;  /* 0x0000002a00007c02 */ /* 0x000fe20008000f00 */
[----:B------:R-:W-:Y:S01]  /*6a00*/  FMUL R19, R82, R57 ;  /* 0x0000003952137220 */ /* 0x000fe20000400000 */
[----:B------:R-:W-:Y:S01]  /*6a10*/  SHF.L.U32 R102, R108, 0x10, RZ ;  /* 0x000000106c667819 */ /* 0x000fe200000006ff */
[----:B------:R-:W-:Y:S01]  /*6a20*/  FMUL R23, R82, R61 ;  /* 0x0000003d52177220 */ /* 0x000fe20000400000 */
[----:B------:R-:W-:Y:S01]  /*6a30*/  LOP3.LUT R61, R85, 0xffff0000, RZ, 0xc0, !PT ;  /* 0xffff0000553d7812 */ /* 0x000fe200078ec0ff */
[----:B------:R-:W-:Y:S01]  /*6a40*/  FFMA R19, R83, R59, R19 ;  /* 0x0000003b53137223 */ /* 0x000fe20000000013 */
[----:B------:R-:W-:Y:S01]  /*6a50*/  LOP3.LUT R85, R87, 0xffff0000, RZ, 0xc0, !PT ;  /* 0xffff000057557812 */ /* 0x000fe200078ec0ff */
[C---:B------:R-:W-:Y:S01]  /*6a60*/  FFMA R20, R83.reuse, R60, R20 ;  /* 0x0000003c53147223 */ /* 0x040fe20000000014 */
[----:B------:R-:W-:Y:S01]  /*6a70*/  LOP3.LUT R87, R92, 0xffff0000, RZ, 0xc0, !PT ;  /* 0xffff00005c577812 */ /* 0x000fe200078ec0ff */
[----:B------:R-:W-:Y:S01]  /*6a80*/  FFMA R21, R83, R61, R21 ;  /* 0x0000003d53157223 */ /* 0x000fe20000000015 */
[C---:B------:R-:W-:Y:S01]  /*6a90*/  SHF.L.U32 R104, R109.reuse, 0x10, RZ ;  /* 0x000000106d687819 */ /* 0x040fe200000006ff */
[----:B------:R-:W-:Y:S01]  /*6aa0*/  IMAD R0, R0, 0x1c00, R146 ;  /* 0x00001c0000007824 */ /* 0x000fe200078e0292 */
[----:B------:R-:W-:Y:S01]  /*6ab0*/  LOP3.LUT R105, R109, 0xffff0000, RZ, 0xc0, !PT ;  /* 0xffff00006d697812 */ /* 0x000fe200078ec0ff */
[----:B------:R-:W-:Y:S01]  /*6ac0*/  FMUL R56, R82, R62 ;  /* 0x0000003e52387220 */ /* 0x000fe20000400000 */
[----:B------:R-:W-:Y:S01]  /*6ad0*/  SHF.L.U32 R62, R86, 0x10, RZ ;  /* 0x00000010563e7819 */ /* 0x000fe200000006ff */
[----:B------:R-:W-:Y:S01]  /*6ae0*/  FMUL R57, R82, R63 ;  /* 0x0000003f52397220 */ /* 0x000fe20000400000 */
[----:B------:R-:W-:Y:S01]  /*6af0*/  LOP3.LUT R63, R86, 0xffff0000, RZ, 0xc0, !PT ;  /* 0xffff0000563f7812 */ /* 0x000fe200078ec0ff */
[----:B------:R-:W-:Y:S01]  /*6b00*/  FMUL R48, R82, R48 ;  /* 0x0000003052307220 */ /* 0x000fe20000400000 */
[----:B------:R-:W-:Y:S01]  /*6b10*/  SHF.L.U32 R86, R92, 0x10, RZ ;  /* 0x000000105c567819 */ /* 0x000fe200000006ff */
[----:B------:R-:W-:Y:S01]  /*6b20*/  FFMA R22, R83, R62, R22 ;  /* 0x0000003e53167223 */ /* 0x000fe20000000016 */
[----:B------:R-:W-:Y:S01]  /*6b30*/  SHF.L.U32 R92, R95, 0x10, RZ ;  /* 0x000000105f5c7819 */ /* 0x000fe200000006ff */
[----:B------:R-:W-:Y:S01]  /*6b40*/  FFMA R23, R83, R63, R23 ;  /* 0x0000003f53177223 */ /* 0x000fe20000000017 */
[----:B------:R-:W-:Y:S01]  /*6b50*/  LOP3.LUT R95, R100, 0xffff0000, RZ, 0xc0, !PT ;  /* 0xffff0000645f7812 */ /* 0x000fe200078ec0ff */
[----:B------:R-:W-:Y:S01]  /*6b60*/  FMUL R49, R82, R49 ;  /* 0x0000003152317220 */ /* 0x000fe20000400000 */
[----:B------:R-:W-:Y:S01]  /*6b70*/  SHF.L.U32 R100, R103, 0x10, RZ ;  /* 0x0000001067647819 */ /* 0x000fe200000006ff */
[C---:B------:R-:W-:Y:S01]  /*6b80*/  FFMA R56, R83.reuse, R84, R56 ;  /* 0x0000005453387223 */ /* 0x040fe20000000038 */
[----:B------:R-:W-:Y:S01]  /*6b90*/  LOP3.LUT R103, R108, 0xffff0000, RZ, 0xc0, !PT ;  /* 0xffff00006c677812 */ /* 0x000fe200078ec0ff */
[----:B------:R-:W-:Y:S01]  /*6ba0*/  FMUL R50, R82, R50 ;  /* 0x0000003252327220 */ /* 0x000fe20000400000 */
[C---:B------:R-:W-:Y:S01]  /*6bb0*/  SHF.L.U32 R106, R110.reuse, 0x10, RZ ;  /* 0x000000106e6a7819 */ /* 0x040fe200000006ff */
[----:B------:R-:W-:Y:S01]  /*6bc0*/  FFMA R57, R83, R85, R57 ;  /* 0x0000005553397223 */ /* 0x000fe20000000039 */
[----:B------:R-:W-:Y:S01]  /*6bd0*/  LOP3.LUT R107, R110, 0xffff0000, RZ, 0xc0, !PT ;  /* 0xffff00006e6b7812 */ /* 0x000fe200078ec0ff */
[C---:B------:R-:W-:Y:S01]  /*6be0*/  FMUL R51, R82.reuse, R51 ;  /* 0x0000003352337220 */ /* 0x040fe20000400000 */
[----:B------:R-:W-:Y:S01]  /*6bf0*/  SHF.L.U32 R108, R111, 0x10, RZ ;  /* 0x000000106f6c7819 */ /* 0x000fe200000006ff */
[----:B------:R-:W-:Y:S01]  /*6c00*/  FFMA R48, R83, R86, R48 ;  /* 0x0000005653307223 */ /* 0x000fe20000000030 */
[----:B------:R-:W-:Y:S01]  /*6c10*/  LOP3.LUT R109, R111, 0xffff0000, RZ, 0xc0, !PT ;  /* 0xffff00006f6d7812 */ /* 0x000fe200078ec0ff */
[----:B------:R-:W-:Y:S01]  /*6c20*/  FMUL R52, R82, R52 ;  /* 0x0000003452347220 */ /* 0x000fe20000400000 */
[C---:B------:R-:W-:Y:S01]  /*6c30*/  SHF.L.U32 R110, R116.reuse, 0x10, RZ ;  /* 0x00000010746e7819 */ /* 0x040fe200000006ff */
[C---:B------:R-:W-:Y:S01]  /*6c40*/  FFMA R49, R83.reuse, R87, R49 ;  /* 0x0000005753317223 */ /* 0x040fe20000000031 */
[----:B------:R-:W-:Y:S01]  /*6c50*/  LOP3.LUT R111, R116, 0xffff0000, RZ, 0xc0, !PT ;  /* 0xffff0000746f7812 */ /* 0x000fe200078ec0ff */
[----:B------:R-:W-:Y:S01]  /*6c60*/  FMUL R53, R82, R53 ;  /* 0x0000003552357220 */ /* 0x000fe20000400000 */
[----:B------:R-:W-:Y:S01]  /*6c70*/  F2FP.BF16.F32.PACK_AB R65, R12, R3 ;  /* 0x000000030c41723e */ /* 0x000fe200000010ff */
[----:B------:R-:W-:Y:S01]  /*6c80*/  FFMA R50, R83, R88, R50 ;  /* 0x0000005853327223 */ /* 0x000fe20000000032 */
[----:B------:R-:W-:Y:S01]  /*6c90*/  F2FP.BF16.F32.PACK_AB R66, R14, R13 ;  /* 0x0000000d0e42723e */ /* 0x000fe200000010ff */
[----:B------:R-:W-:Y:S01]  /*6ca0*/  FMUL R54, R82, R54 ;  /* 0x0000003652367220 */ /* 0x000fe20000400000 */
[----:B------:R-:W-:Y:S01]  /*6cb0*/  F2FP.BF16.F32.PACK_AB R67, R17, R15 ;  /* 0x0000000f1143723e */ /* 0x000fe200000010ff */
[----:B------:R-:W-:Y:S01]  /*6cc0*/  FFMA R51, R83, R89, R51 ;  /* 0x0000005953337223 */ /* 0x000fe20000000033 */
[----:B------:R-:W-:Y:S01]  /*6cd0*/  LEA R0, R0, UR40, 0x1 ;  /* 0x0000002800007c11 */ /* 0x000fe2000f8e08ff */
[C---:B------:R-:W-:Y:S01]  /*6ce0*/  FMUL R55, R82.reuse, R55 ;  /* 0x0000003752377220 */ /* 0x040fe20000400000 */
[----:B------:R-:W-:Y:S01]  /*6cf0*/  SHF.L.U32 R112, R117, 0x10, RZ ;  /* 0x0000001075707819 */ /* 0x000fe200000006ff */
[----:B------:R-:W-:Y:S01]  /*6d00*/  FFMA R52, R83, R90, R52 ;  /* 0x0000005a53347223 */ /* 0x000fe20000000034 */
[----:B------:R-:W-:Y:S01]  /*6d10*/  LOP3.LUT R113, R117, 0xffff0000, RZ, 0xc0, !PT ;  /* 0xffff000075717812 */ /* 0x000fe200078ec0ff */
[----:B------:R-:W-:Y:S01]  /*6d20*/  FMUL R40, R82, R40 ;  /* 0x0000002852287220 */ /* 0x000fe20000400000 */
[C---:B------:R-:W-:Y:S01]  /*6d30*/  SHF.L.U32 R114, R118.reuse, 0x10, RZ ;  /* 0x0000001076727819 */ /* 0x040fe200000006ff */
[----:B------:R-:W-:Y:S01]  /*6d40*/  FFMA R53, R83, R91, R53 ;  /* 0x0000005b53357223 */ /* 0x000fe20000000035 */
[----:B------:R-:W-:Y:S01]  /*6d50*/  LOP3.LUT R115, R118, 0xffff0000, RZ, 0xc0, !PT ;  /* 0xffff000076737812 */ /* 0x000fe200078ec0ff */
[C---:B------:R-:W-:Y:S01]  /*6d60*/  FMUL R41, R82.reuse, R41 ;  /* 0x0000002952297220 */ /* 0x040fe20000400000 */
[----:B------:R-:W-:Y:S01]  /*6d70*/  F2FP.BF16.F32.PACK_AB R12, R19, R18 ;  /* 0x00000012130c723e */ /* 0x000fe200000010ff */
[----:B------:R-:W-:Y:S01]  /*6d80*/  FFMA R54, R83, R92, R54 ;  /* 0x0000005c53367223 */ /* 0x000fe20000000036 */
[----:B------:R-:W-:Y:S01]  /*6d90*/  F2FP.BF16.F32.PACK_AB R13, R21, R20 ;  /* 0x00000014150d723e */ /* 0x000fe200000010ff */
[C---:B------:R-:W-:Y:S01]  /*6da0*/  FMUL R42, R82.reuse, R42 ;  /* 0x0000002a522a7220 */ /* 0x040fe20000400000 */
[----:B------:R-:W-:Y:S01]  /*6db0*/  F2FP.BF16.F32.PACK_AB R14, R23, R22 ;  /* 0x00000016170e723e */ /* 0x000fe200000010ff */
[----:B------:R1:W-:Y:S01]  /*6dc0*/  STSM.16.M88.4 [R0+0x200], R64 ;  /* 0x0002004000007844 */ /* 0x0003e20000000200 */
[----:B------:R-:W-:Y:S01]  /*6dd0*/  F2FP.BF16.F32.PACK_AB R15, R57, R56 ;  /* 0x00000038390f723e */ /* 0x000fe200000010ff */
[----:B------:R-:W-:Y:S01]  /*6de0*/  FFMA R55, R83, R93, R55 ;  /* 0x0000005d53377223 */ /* 0x000fe20000000037 */
[----:B------:R-:W-:Y:S01]  /*6df0*/  F2FP.BF16.F32.PACK_AB R48, R49, R48 ;  /* 0x000000303130723e */ /* 0x000fe200000010ff */
[----:B------:R-:W-:Y:S01]  /*6e00*/  FFMA R40, R83, R94, R40 ;  /* 0x0000005e53287223 */ /* 0x000fe20000000028 */
[----:B------:R-:W-:Y:S03]  /*6e10*/  F2FP.BF16.F32.PACK_AB R49, R51, R50 ;  /* 0x000000323331723e */ /* 0x000fe600000010ff */
[----:B------:R1:W-:Y:S01]  /*6e20*/  STSM.16.M88.4 [R0+0xa00], R12 ;  /* 0x000a000c00007844 */ /* 0x0003e20000000200 */
[----:B------:R-:W-:Y:S01]  /*6e30*/  F2FP.BF16.F32.PACK_AB R50, R53, R52 ;  /* 0x000000343532723e */ /* 0x000fe200000010ff */
[----:B------:R-:W-:Y:S01]  /*6e40*/  FFMA R41, R83, R95, R41 ;  /* 0x0000005f53297223 */ /* 0x000fe20000000029 */
[----:B------:R-:W-:Y:S01]  /*6e50*/  F2FP.BF16.F32.PACK_AB R51, R55, R54 ;  /* 0x000000363733723e */ /* 0x000fe200000010ff */
[----:B------:R-:W-:Y:S01]  /*6e60*/  FFMA R42, R83, R96, R42 ;  /* 0x00000060532a7223 */ /* 0x000fe2000000002a */
[C---:B------:R-:W-:Y:S01]  /*6e70*/  FMUL R43, R82.reuse, R43 ;  /* 0x0000002b522b7220 */ /* 0x040fe20000400000 */
[C---:B------:R-:W-:Y:S01]  /*6e80*/  FMUL R44, R82.reuse, R44 ;  /* 0x0000002c522c7220 */ /* 0x040fe20000400000 */
[----:B------:R-:W-:Y:S01]  /*6e90*/  F2FP.BF16.F32.PACK_AB R40, R41, R40 ;  /* 0x000000282928723e */ /* 0x000fe200000010ff */
[----:B------:R1:W-:Y:S01]  /*6ea0*/  STSM.16.M88.4 [R0+0x1200], R48 ;  /* 0x0012003000007844 */ /* 0x0003e20000000200 */
[C---:B------:R-:W-:Y:S01]  /*6eb0*/  FFMA R43, R83.reuse, R97, R43 ;  /* 0x00000061532b7223 */ /* 0x040fe2000000002b */
[----:B------:R-:W-:Y:S01]  /*6ec0*/  FFMA R44, R83, R98, R44 ;  /* 0x00000062532c7223 */ /* 0x000fe2000000002c */
[C---:B------:R-:W-:Y:S01]  /*6ed0*/  FMUL R45, R82.reuse, R45 ;  /* 0x0000002d522d7220 */ /* 0x040fe20000400000 */
[C---:B------:R-:W-:Y:S01]  /*6ee0*/  FMUL R46, R82.reuse, R46 ;  /* 0x0000002e522e7220 */ /* 0x040fe20000400000 */
[C---:B------:R-:W-:Y:S01]  /*6ef0*/  FMUL R47, R82.reuse, R47 ;  /* 0x0000002f522f7220 */ /* 0x040fe20000400000 */
[----:B------:R-:W-:Y:S01]  /*6f00*/  F2FP.BF16.F32.PACK_AB R41, R43, R42 ;  /* 0x0000002a2b29723e */ /* 0x000fe200000010ff */
[C---:B------:R-:W-:Y:S01]  /*6f10*/  FFMA R45, R83.reuse, R99, R45 ;  /* 0x00000063532d7223 */ /* 0x040fe2000000002d */
[C---:B------:R-:W-:Y:S01]  /*6f20*/  FFMA R46, R83.reuse, R100, R46 ;  /* 0x00000064532e7223 */ /* 0x040fe2000000002e */
[----:B------:R-:W-:Y:S01]  /*6f30*/  FFMA R47, R83, R101, R47 ;  /* 0x00000065532f7223 */ /* 0x000fe2000000002f */
[C---:B------:R-:W-:Y:S01]  /*6f40*/  FMUL R32, R82.reuse, R32 ;  /* 0x0000002052207220 */ /* 0x040fe20000400000 */
[----:B------:R-:W-:Y:S01]  /*6f50*/  SHF.L.U32 R116, R119, 0x10, RZ ;  /* 0x0000001077747819 */ /* 0x000fe200000006ff */
[C---:B------:R-:W-:Y:S01]  /*6f60*/  FMUL R33, R82.reuse, R33 ;  /* 0x0000002152217220 */ /* 0x040fe20000400000 */
[----:B------:R-:W-:Y:S01]  /*6f70*/  F2FP.BF16.F32.PACK_AB R42, R45, R44 ;  /* 0x0000002c2d2a723e */ /* 0x000fe200000010ff */
[----:B------:R-:W-:Y:S01]  /*6f80*/  FFMA R32, R83, R102, R32 ;  /* 0x0000006653207223 */ /* 0x000fe20000000020 */
[----:B------:R-:W-:Y:S01]  /*6f90*/  F2FP.BF16.F32.PACK_AB R43, R47, R46 ;  /* 0x0000002e2f2b723e */ /* 0x000fe200000010ff */
[----:B------:R-:W-:Y:S01]  /*6fa0*/  FFMA R33, R83, R103, R33 ;  /* 0x0000006753217223 */ /* 0x000fe20000000021 */
[C---:B------:R-:W-:Y:S01]  /*6fb0*/  FMUL R34, R82.reuse, R34 ;  /* 0x0000002252227220 */ /* 0x040fe20000400000 */
[C---:B------:R-:W-:Y:S01]  /*6fc0*/  FMUL R35, R82.reuse, R35 ;  /* 0x0000002352237220 */ /* 0x040fe20000400000 */
[C---:B------:R-:W-:Y:S01]  /*6fd0*/  FMUL R36, R82.reuse, R36 ;  /* 0x0000002452247220 */ /* 0x040fe20000400000 */
[----:B------:R-:W-:Y:S01]  /*6fe0*/  LOP3.LUT R117, R119, 0xffff0000, RZ, 0xc0, !PT ;  /* 0xffff000077757812 */ /* 0x000fe200078ec0ff */
[----:B------:R1:W-:Y:S01]  /*6ff0*/  STSM.16.M88.4 [R0+0x1a00], R40 ;  /* 0x001a002800007844 */ /* 0x0003e20000000200 */
[----:B------:R-:W-:Y:S01]  /*7000*/  F2FP.BF16.F32.PACK_AB R32, R33, R32 ;  /* 0x000000202120723e */ /* 0x000fe200000010ff */
[C---:B------:R-:W-:Y:S01]  /*7010*/  FFMA R34, R83.reuse, R104, R34 ;  /* 0x0000006853227223 */ /* 0x040fe20000000022 */
[C---:B------:R-:W-:Y:S01]  /*7020*/  FFMA R35, R83.reuse, R105, R35 ;  /* 0x0000006953237223 */ /* 0x040fe20000000023 */
[----:B------:R-:W-:Y:S01]  /*7030*/  FFMA R36, R83, R106, R36 ;  /* 0x0000006a53247223 */ /* 0x000fe20000000024 */
[----:B------:R-:W-:Y:S01]  /*7040*/  FMUL R37, R82, R37 ;  /* 0x0000002552257220 */ /* 0x000fe20000400000 */
[----:B------:R-:W-:Y:S01]  /*7050*/  SHF.L.U32 R118, R124, 0x10, RZ ;  /* 0x000000107c767819 */ /* 0x000fe200000006ff */
[C---:B------:R-:W-:Y:S01]  /*7060*/  FMUL R38, R82.reuse, R38 ;  /* 0x0000002652267220 */ /* 0x040fe20000400000 */
[----:B------:R-:W-:Y:S01]  /*7070*/  F2FP.BF16.F32.PACK_AB R33, R35, R34 ;  /* 0x000000222321723e */ /* 0x000fe200000010ff */
[C---:B------:R-:W-:Y:S01]  /*7080*/  FFMA R37, R83.reuse, R107, R37 ;  /* 0x0000006b53257223 */ /* 0x040fe20000000025 */
[----:B------:R-:W-:Y:S01]  /*7090*/  FMUL R39, R82, R39 ;  /* 0x0000002752277220 */ /* 0x000fe20000400000 */
[----:B------:R-:W-:Y:S01]  /*70a0*/  FFMA R38, R83, R108, R38 ;  /* 0x0000006c53267223 */ /* 0x000fe20000000026 */
[----:B------:R-:W-:Y:S01]  /*70b0*/  LOP3.LUT R119, R124, 0xffff0000, RZ, 0xc0, !PT ;  /* 0xffff00007c777812 */ /* 0x000fe200078ec0ff */
[C---:B------:R-:W-:Y:S01]  /*70c0*/  FMUL R24, R82.reuse, R24 ;  /* 0x0000001852187220 */ /* 0x040fe20000400000 */
[----:B------:R-:W-:Y:S01]  /*70d0*/  F2FP.BF16.F32.PACK_AB R34, R37, R36 ;  /* 0x000000242522723e */ /* 0x000fe200000010ff */
[C---:B------:R-:W-:Y:S01]  /*70e0*/  FFMA R39, R83.reuse, R109, R39 ;  /* 0x0000006d53277223 */ /* 0x040fe20000000027 */
[C---:B------:R-:W-:Y:S01]  /*70f0*/  FMUL R25, R82.reuse, R25 ;  /* 0x0000001952197220 */ /* 0x040fe20000400000 */
[----:B------:R-:W-:Y:S01]  /*7100*/  FFMA R24, R83, R110, R24 ;  /* 0x0000006e53187223 */ /* 0x000fe20000000018 */
[----:B------:R-:W-:Y:S01]  /*7110*/  SHF.L.U32 R120, R125, 0x10, RZ ;  /* 0x000000107d787819 */ /* 0x000fe200000006ff */
[C---:B------:R-:W-:Y:S01]  /*7120*/  FMUL R26, R82.reuse, R26 ;  /* 0x0000001a521a7220 */ /* 0x040fe20000400000 */
[----:B------:R-:W-:Y:S01]  /*7130*/  F2FP.BF16.F32.PACK_AB R35, R39, R38 ;  /* 0x000000262723723e */ /* 0x000fe200000010ff */
[C---:B------:R-:W-:Y:S01]  /*7140*/  FFMA R25, R83.reuse, R111, R25 ;  /* 0x0000006f53197223 */ /* 0x040fe20000000019 */
[C---:B------:R-:W-:Y:S01]  /*7150*/  FMUL R27, R82.reuse, R27 ;  /* 0x0000001b521b7220 */ /* 0x040fe20000400000 */
[----:B------:R-:W-:Y:S01]  /*7160*/  FFMA R26, R83, R112, R26 ;  /* 0x00000070531a7223 */ /* 0x000fe2000000001a */
[----:B------:R-:W-:Y:S01]  /*7170*/  LOP3.LUT R121, R125, 0xffff0000, RZ, 0xc0, !PT ;  /* 0xffff00007d797812 */ /* 0x000fe200078ec0ff */
[----:B------:R1:W-:Y:S01]  /*7180*/  STSM.16.M88.4 [R0+0x2200], R32 ;  /* 0x0022002000007844 */ /* 0x0003e20000000200 */
[----:B------:R-:W-:Y:S01]  /*7190*/  F2FP.BF16.F32.PACK_AB R24, R25, R24 ;  /* 0x000000181918723e */ /* 0x000fe200000010ff */
[C---:B------:R-:W-:Y:S01]  /*71a0*/  FFMA R27, R83.reuse, R113, R27 ;  /* 0x00000071531b7223 */ /* 0x040fe2000000001b */
[C---:B------:R-:W-:Y:S01]  /*71b0*/  FMUL R28, R82.reuse, R28 ;  /* 0x0000001c521c7220 */ /* 0x040fe20000400000 */
[C---:B------:R-:W-:Y:S01]  /*71c0*/  FMUL R29, R82.reuse, R29 ;  /* 0x0000001d521d7220 */ /* 0x040fe20000400000 */
[----:B------:R-:W-:Y:S01]  /*71d0*/  FMUL R30, R82, R30 ;  /* 0x0000001e521e7220 */ /* 0x000fe20000400000 */
[----:B------:R-:W-:Y:S01]  /*71e0*/  SHF.L.U32 R122, R126, 0x10, RZ ;  /* 0x000000107e7a7819 */ /* 0x000fe200000006ff */
[----:B------:R-:W-:Y:S01]  /*71f0*/  FFMA R28, R83, R114, R28 ;  /* 0x00000072531c7223 */ /* 0x000fe2000000001c */
[----:B------:R-:W-:Y:S01]  /*7200*/  F2FP.BF16.F32.PACK_AB R25, R27, R26 ;  /* 0x0000001a1b19723e */ /* 0x000fe200000010ff */
[C---:B------:R-:W-:Y:S01]  /*7210*/  FFMA R29, R83.reuse, R115, R29 ;  /* 0x00000073531d7223 */ /* 0x040fe2000000001d */
[C---:B------:R-:W-:Y:S01]  /*7220*/  FMUL R31, R82.reuse, R31 ;  /* 0x0000001f521f7220 */ /* 0x040fe20000400000 */
[C---:B------:R-:W-:Y:S01]  /*7230*/  FMUL R4, R82.reuse, R4 ;  /* 0x0000000452047220 */ /* 0x040fe20000400000 */
[C---:B------:R-:W-:Y:S01]  /*7240*/  FMUL R5, R82.reuse, R5 ;  /* 0x0000000552057220 */ /* 0x040fe20000400000 */
[C---:B------:R-:W-:Y:S01]  /*7250*/  FFMA R30, R83.reuse, R116, R30 ;  /* 0x00000074531e7223 */ /* 0x040fe2000000001e */
[C---:B------:R-:W-:Y:S01]  /*7260*/  FMUL R6, R82.reuse, R6 ;  /* 0x0000000652067220 */ /* 0x040fe20000400000 */
[C---:B------:R-:W-:Y:S01]  /*7270*/  FFMA R31, R83.reuse, R117, R31 ;  /* 0x00000075531f7223 */ /* 0x040fe2000000001f */
[----:B------:R-:W-:Y:S01]  /*7280*/  FMUL R7, R82, R7 ;  /* 0x0000000752077220 */ /* 0x000fe20000400000 */
[C---:B------:R-:W-:Y:S01]  /*7290*/  FFMA R4, R83.reuse, R118, R4 ;  /* 0x0000007653047223 */ /* 0x040fe20000000004 */
[----:B------:R-:W-:Y:S01]  /*72a0*/  LOP3.LUT R123, R126, 0xffff0000, RZ, 0xc0, !PT ;  /* 0xffff00007e7b7812 */ /* 0x000fe200078ec0ff */
[C---:B------:R-:W-:Y:S01]  /*72b0*/  FMUL R8, R82.reuse, R8 ;  /* 0x0000000852087220 */ /* 0x040fe20000400000 */
[----:B------:R-:W-:Y:S01]  /*72c0*/  FFMA R5, R83, R119, R5 ;  /* 0x0000007753057223 */ /* 0x000fe20000000005 */
[----:B------:R-:W-:Y:S01]  /*72d0*/  SHF.L.U32 R124, R127, 0x10, RZ ;  /* 0x000000107f7c7819 */ /* 0x000fe200000006ff */
[C---:B------:R-:W-:Y:S01]  /*72e0*/  FMUL R9, R82.reuse, R9 ;  /* 0x0000000952097220 */ /* 0x040fe20000400000 */
[----:B------:R-:W-:Y:S01]  /*72f0*/  FFMA R6, R83, R120, R6 ;  /* 0x0000007853067223 */ /* 0x000fe20000000006 */
[----:B------:R-:W-:Y:S01]  /*7300*/  LOP3.LUT R125, R127, 0xffff0000, RZ, 0xc0, !PT ;  /* 0xffff00007f7d7812 */ /* 0x000fe200078ec0ff */
[C---:B------:R-:W-:Y:S01]  /*7310*/  FMUL R10, R82.reuse, R10 ;  /* 0x0000000a520a7220 */ /* 0x040fe20000400000 */
[C---:B------:R-:W-:Y:S01]  /*7320*/  FFMA R7, R83.reuse, R121, R7 ;  /* 0x0000007953077223 */ /* 0x040fe20000000007 */
[----:B------:R-:W-:Y:S01]  /*7330*/  FMUL R11, R82, R11 ;  /* 0x0000000b520b7220 */ /* 0x000fe20000400000 */
[C---:B------:R-:W-:Y:S01]  /*7340*/  FFMA R8, R83.reuse, R122, R8 ;  /* 0x0000007a53087223 */ /* 0x040fe20000000008 */
[C---:B------:R-:W-:Y:S01]  /*7350*/  FFMA R9, R83.reuse, R123, R9 ;  /* 0x0000007b53097223 */ /* 0x040fe20000000009 */
[C---:B------:R-:W-:Y:S01]  /*7360*/  FFMA R10, R83.reuse, R124, R10 ;  /* 0x0000007c530a7223 */ /* 0x040fe2000000000a */
[----:B------:R-:W-:Y:S01]  /*7370*/  FFMA R11, R83, R125, R11 ;  /* 0x0000007d530b7223 */ /* 0x000fe2000000000b */
[----:B------:R-:W-:Y:S01]  /*7380*/  F2FP.BF16.F32.PACK_AB R26, R29, R28 ;  /* 0x0000001c1d1a723e */ /* 0x000fe200000010ff */
[----:B------:R-:W-:Y:S01]  /*7390*/  UIADD3 UR32, UPT, UPT, UR42, 0x1, URZ ;  /* 0x000000012a207890 */ /* 0x000fe2000fffe0ff */
[----:B------:R-:W-:Y:S01]  /*73a0*/  F2FP.BF16.F32.PACK_AB R27, R31, R30 ;  /* 0x0000001e1f1b723e */ /* 0x000fe200000010ff */
[----:B------:R-:W-:Y:S01]  /*73b0*/  BSSY.RECONVERGENT B0, `(.L_x_98) ;  /* 0x0000038000007945 */ /* 0x000fe20003800200 */
[----:B------:R-:W-:Y:S02]  /*73c0*/  F2FP.BF16.F32.PACK_AB R4, R5, R4 ;  /* 0x000000040504723e */ /* 0x000fe400000010ff */
[----:B------:R-:W-:Y:S01]  /*73d0*/  F2FP.BF16.F32.PACK_AB R5, R7, R6 ;  /* 0x000000060705723e */ /* 0x000fe200000010ff */
[----:B------:R1:W-:Y:S01]  /*73e0*/  STSM.16.M88.4 [R0+0x2a00], R24 ;  /* 0x002a001800007844 */ /* 0x0003e20000000200 */
[----:B------:R-:W-:Y:S02]  /*73f0*/  F2FP.BF16.F32.PACK_AB R6, R9, R8 ;  /* 0x000000080906723e */ /* 0x000fe400000010ff */
[----:B------:R-:W-:Y:S05]  /*7400*/  F2FP.BF16.F32.PACK_AB R7, R11, R10 ;  /* 0x0000000a0b07723e */ /* 0x000fea00000010ff */
[----:B------:R1:W-:Y:S01]  /*7410*/  STSM.16.M88.4 [R0+0x3200], R4 ;  /* 0x0032000400007844 */ /* 0x0003e20000000200 */
[----:B------:R-:W-:Y:S01]  /*7420*/  @!PT LDS RZ, [RZ] ;  /* 0x00000000fffff984 */ /* 0x000fe20000000800 */
[----:B------:R-:W-:Y:S01]  /*7430*/  @!PT LDS RZ, [RZ] ;  /* 0x00000000fffff984 */ /* 0x000fe20000000800 */
[----:B------:R-:W-:Y:S01]  /*7440*/  @!PT LDS RZ, [RZ] ;  /* 0x00000000fffff984 */ /* 0x000fe20000000800 */
[----:B------:R-:W-:Y:S01]  /*7450*/  @!PT LDS RZ, [RZ] ;  /* 0x00000000fffff984 */ /* 0x000fe20000000800 */
[----:B------:R2:W-:Y:S07]  /*7460*/  MEMBAR.ALL.CTA ;  /* 0x0000000000007992 */ /* 0x0005ee0000008000 */
[----:B--2---:R-:W2:Y:S02]  /*7470*/  FENCE.VIEW.ASYNC.S ;  /* 0x00000000000073c6 */ /* 0x004ea40000000000 */
[----:B--2---:R-:W-:Y:S06]  /*7480*/  BAR.SYNC.DEFER_BLOCKING 0x1, 0x80 ;  /* 0x0042000000007b1d */ /* 0x004fec0000010000 */
[----:B------:R-:W-:Y:S05]  /*7490*/  @P0 BRA `(.L_x_99) ;  /* 0x0000000000a40947 */ /* 0x000fea0003800000 */
[----:B------:R-:W-:Y:S01]  /*74a0*/  R2UR UR17, R140 ;  /* 0x000000008c1172ca */ /* 0x000fe200000e0000 */
[----:B------:R-:W-:Y:S01]  /*74b0*/  UIADD3 UR34, UP0, UPT, UR48, 0x680, URZ ;  /* 0x0000068030227890 */ /* 0x000fe2000ff1e0ff */
[----:B------:R-:W-:Y:S01]  /*74c0*/  R2UR UR18, R141 ;  /* 0x000000008d1272ca */ /* 0x000fe200000e0000 */
[----:B------:R-:W-:Y:S02]  /*74d0*/  UIMAD UR28, UR42, 0x3800, UR40 ;  /* 0x000038002a1c78a4 */ /* 0x000fe4000f8e0228 */
[----:B------:R-:W-:Y:S02]  /*74e0*/  UIADD3.X UR35, UPT, UPT, URZ, UR49, URZ, UP0, !UPT ;  /* 0x00000031ff237290 */ /* 0x000fe400087fe4ff */
[----:B------:R-:W-:Y:S01]  /*74f0*/  UIADD3 UR16, UPT, UPT, UR28, 0x200, URZ ;  /* 0x000002001c107890 */ /* 0x000fe2000fffe0ff */
[----:B------:R-:W-:Y:S01]  /*7500*/  UMOV UR19, UR36 ;  /* 0x0000002400137c82 */ /* 0x000fe20008000000 */
[----:B------:R-:W-:Y:S01]  /*7510*/  UIADD3 UR12, UPT, UPT, UR28, 0xa00, URZ ;  /* 0x00000a001c0c7890 */ /* 0x000fe2000fffe0ff */
[----:B------:R-:W-:Y:S03]  /*7520*/  UMOV UR15, UR36 ;  /* 0x00000024000f7c82 */ /* 0x000fe60008000000 */
[----:B------:R-:W-:Y:S02]  /*7530*/  UIMAD UR17, UR17, 0x70, URZ ;  /* 0x00000070111178a4 */ /* 0x000fe4000f8e02ff */
[----:B------:R-:W-:Y:S02]  /*7540*/  USHF.L.U32 UR18, UR18, 0x6, URZ ;  /* 0x0000000612127899 */ /* 0x000fe400080006ff */
[----:B------:R-:W-:Y:S02]  /*7550*/  UIADD3 UR13, UPT, UPT, UR17, 0x10, URZ ;  /* 0x00000010110d7890 */ /* 0x000fe4000fffe0ff */
[----:B------:R-:W-:Y:S02]  /*7560*/  UIADD3 UR8, UPT, UPT, UR28, 0x1200, URZ ;  /* 0x000012001c087890 */ /* 0x000fe4000fffe0ff */
[----:B------:R-:W-:Y:S01]  /*7570*/  UIADD3 UR9, UPT, UPT, UR17, 0x20, URZ ;  /* 0x0000002011097890 */ /* 0x000fe2000fffe0ff */
[----:B------:R-:W-:Y:S02]  /*7580*/  UMOV UR14, UR18 ;  /* 0x00000012000e7c82 */ /* 0x000fe40008000000 */
[----:B------:R2:W-:Y:S01]  /*7590*/  UTMASTG.3D [UR16], [UR34] ;  /* 0x00000010220073b5 */ /* 0x0005e20008010000 */
[----:B------:R-:W-:Y:S01]  /*75a0*/  UMOV UR11, UR36 ;  /* 0x00000024000b7c82 */ /* 0x000fe20008000000 */
[----:B------:R-:W-:Y:S01]  /*75b0*/  UMOV UR10, UR18 ;  /* 0x00000012000a7c82 */ /* 0x000fe20008000000 */
[----:B------:R-:W-:Y:S02]  /*75c0*/  UIADD3 UR4, UPT, UPT, UR28, 0x1a00, URZ ;  /* 0x00001a001c047890 */ /* 0x000fe4000fffe0ff */
[----:B------:R-:W-:Y:S01]  /*75d0*/  UIADD3 UR5, UPT, UPT, UR17, 0x30, URZ ;  /* 0x0000003011057890 */ /* 0x000fe2000fffe0ff */
[----:B------:R-:W-:Y:S01]  /*75e0*/  UMOV UR7, UR36 ;  /* 0x0000002400077c82 */ /* 0x000fe20008000000 */
[----:B------:R2:W-:Y:S01]  /*75f0*/  UTMASTG.3D [UR12], [UR34] ;  /* 0x0000000c220073b5 */ /* 0x0005e20008010000 */
[----:B------:R-:W-:Y:S01]  /*7600*/  UMOV UR6, UR18 ;  /* 0x0000001200067c82 */ /* 0x000fe20008000000 */
[----:B------:R-:W-:Y:S02]  /*7610*/  UIADD3 UR20, UPT, UPT, UR28, 0x2200, URZ ;  /* 0x000022001c147890 */ /* 0x000fe4000fffe0ff */
[----:B------:R-:W-:Y:S01]  /*7620*/  UIADD3 UR21, UPT, UPT, UR17, 0x40, URZ ;  /* 0x0000004011157890 */ /* 0x000fe2000fffe0ff */
[----:B------:R-:W-:Y:S01]  /*7630*/  UMOV UR23, UR36 ;  /* 0x0000002400177c82 */ /* 0x000fe20008000000 */
[----:B------:R-:W-:Y:S01]  /*7640*/  UMOV UR22, UR18 ;  /* 0x0000001200167c82 */ /* 0x000fe20008000000 */
[----:B------:R2:W-:Y:S01]  /*7650*/  UTMASTG.3D [UR8], [UR34] ;  /* 0x00000008220073b5 */ /* 0x0005e20008010000 */
[----:B------:R-:W-:Y:S02]  /*7660*/  UIADD3 UR24, UPT, UPT, UR28, 0x2a00, URZ ;  /* 0x00002a001c187890 */ /* 0x000fe4000fffe0ff */
[----:B------:R-:W-:Y:S01]  /*7670*/  UIADD3 UR25, UPT, UPT, UR17, 0x50, URZ ;  /* 0x0000005011197890 */ /* 0x000fe2000fffe0ff */
[----:B------:R-:W-:Y:S01]  /*7680*/  UMOV UR27, UR36 ;  /* 0x00000024001b7c82 */ /* 0x000fe20008000000 */
[----:B------:R-:W-:Y:S01]  /*7690*/  UMOV UR26, UR18 ;  /* 0x00000012001a7c82 */ /* 0x000fe20008000000 */
[----:B------:R-:W-:Y:S01]  /*76a0*/  UIADD3 UR28, UPT, UPT, UR28, 0x3200, URZ ;  /* 0x000032001c1c7890 */ /* 0x000fe2000fffe0ff */
[----:B------:R2:W-:Y:S01]  /*76b0*/  UTMASTG.3D [UR4], [UR34] ;  /* 0x00000004220073b5 */ /* 0x0005e20008010000 */
[----:B------:R-:W-:Y:S01]  /*76c0*/  UIADD3 UR29, UPT, UPT, UR17, 0x60, URZ ;  /* 0x00000060111d7890 */ /* 0x000fe2000fffe0ff */
[----:B------:R-:W-:Y:S01]  /*76d0*/  UMOV UR31, UR36 ;  /* 0x00000024001f7c82 */ /* 0x000fe20008000000 */
[----:B------:R-:W-:Y:S01]  /*76e0*/  UMOV UR30, UR18 ;  /* 0x00000012001e7c82 */ /* 0x000fe20008000000 */
[----:B------:R2:W-:Y:S01]  /*76f0*/  UTMASTG.3D [UR20], [UR34] ;  /* 0x00000014220073b5 */ /* 0x0005e20008010000 */
[----:B------:R2:W-:Y:S05]  /*7700*/  UTMASTG.3D [UR24], [UR34] ;  /* 0x00000018220073b5 */ /* 0x0005ea0008010000 */
[----:B------:R2:W-:Y:S02]  /*7710*/  UTMASTG.3D [UR28], [UR34] ;  /* 0x0000001c220073b5 */ /* 0x0005e40008010000 */
[----:B--2---:R0:W-:Y:S02]  /*7720*/  UTMACMDFLUSH ;  /* 0x00000000000079b7 */ /* 0x0041e40000000000 */
.L_x_99:
[----:B------:R-:W-:Y:S05]  /*7730*/  BSYNC.RECONVERGENT B0 ;  /* 0x0000000000007941 */ /* 0x000fea0003800200 */
.L_x_98:
[----:B------:R-:W-:Y:S04]  /*7740*/  BSSY.RECONVERGENT B0, `(.L_x_100) ;  /* 0x0000003000007945 */ /* 0x000fe80003800200 */
[----:B------:R-:W-:Y:S05]  /*7750*/  @P0 BRA `(.L_x_101) ;  /* 0x0000000000040947 */ /* 0x000fea0003800000 */
[----:B------:R-:W-:Y:S04]  /*7760*/  DEPBAR.LE SB0, 0x0 ;  /* 0x000080000000791a */ /* 0x000fe80000000000 */
.L_x_101:
[----:B------:R-:W-:Y:S05]  /*7770*/  BSYNC.RECONVERGENT B0 ;  /* 0x0000000000007941 */ /* 0x000fea0003800200 */
.L_x_100:
[----:B------:R-:W-:Y:S01]  /*7780*/  BAR.SYNC.DEFER_BLOCKING 0x1, 0x80 ;  /* 0x0042000000007b1d */ /* 0x000fe20000010000 */
[----:B------:R-:W-:Y:S01]  /*7790*/  UIADD3 UR41, UPT, UPT, UR41, 0x1, URZ ;  /* 0x0000000129297890 */ /* 0x000fe2000fffe0ff */
[----:B------:R-:W-:Y:S03]  /*77a0*/  IADD3 R81, PT, PT, R81, 0x1, RZ ;  /* 0x0000000151517810 */ /* 0x000fe60007ffe0ff */
[----:B------:R-:W-:Y:S09]  /*77b0*/  UISETP.NE.AND UP0, UPT, UR41, URZ, UPT ;  /* 0x000000ff2900728c */ /* 0x000ff2000bf05270 */
[----:B------:R-:W-:Y:S05]  /*77c0*/  BRA.U !UP0, `(.L_x_102) ;  /* 0x0000000108287547 */ /* 0x000fea000b800000 */
[----:B------:R-:W-:Y:S01]  /*77d0*/  ISETP.NE.AND P0, PT, R156, RZ, PT ;  /* 0x000000ff9c00720c */ /* 0x000fe20003f05270 */
[----:B-1----:R-:W-:Y:S11]  /*77e0*/  IMAD.U32 R0, RZ, RZ, UR37 ;  /* 0x00000025ff007e24 */ /* 0x002ff6000f8e00ff */
[----:B------:R-:W-:Y:S01]  /*77f0*/  @!UPT UIADD3 URZ, UPT, UPT, URZ, URZ, URZ ;  /* 0x000000fffffff290 */ /* 0x000fe2000fffe0ff */
[C---:B------:R-:W-:Y:S01]  /*7800*/  @P0 LEA R2, R149.reuse, UR40, 0x3 ;  /* 0x0000002895020c11 */ /* 0x040fe2000f8e18ff */
[----:B------:R-:W-:Y:S04]  /*7810*/  VIADD R149, R149, 0x1 ;  /* 0x0000000195957836 */ /* 0x000fe80000000000 */
[----:B------:R-:W-:Y:S05]  /*7820*/  @P0 VIADD R2, R2, 0x50 ;  /* 0x0000005002020836 */ /* 0x000fea0000000000 */
[----:B------:R-:W-:Y:S04]  /*7830*/  @P0 PRMT R0, R0, 0x654, R2 ;  /* 0x0000065400000816 */ /* 0x000fe80000000002 */
[----:B------:R2:W-:Y:S01]  /*7840*/  @P0 SYNCS.ARRIVE.TRANS64.RED.A1T0 RZ, [R0+URZ], RZ ;  /* 0x000000ff00ff09a7 */ /* 0x0005e200081004ff */
[C---:B------:R-:W-:Y:S04]  /*7850*/  ISETP.NE.AND P0, PT, R149.reuse, 0x2, PT ;  /* 0x000000029500780c */ /* 0x040fe80003f05270 */
[----:B------:R-:W-:Y:S09]  /*7860*/  SEL R149, R149, RZ, P0 ;  /* 0x000000ff95957207 */ /* 0x000ff20000000000 */
.L_x_102:
[----:B------:R-:W-:Y:S01]  /*7870*/  ISETP.NE.AND P2, PT, R154, RZ, PT ;  /* 0x000000ff9a00720c */ /* 0x000fe20003f45270 */
[----:B------:R-:W-:Y:S01]  /*7880*/  UISETP.NE.AND UP0, UPT, UR32, 0x2, UPT ;  /* 0x000000022000788c */ /* 0x000fe2000bf05270 */
[----:B------:R-:W-:Y:S01]  /*7890*/  ISETP.NE.AND P0, PT, R155, 0x2, PT ;  /* 0x000000029b00780c */ /* 0x000fe20003f05270 */
[----:B------:R-:W-:Y:S01]  /*78a0*/  IMAD.IADD R140, R79, 0x1, R138 ;  /* 0x000000014f8c7824 */ /* 0x000fe200078e028a */
[----:B------:R-:W-:Y:S01]  /*78b0*/  ISETP.NE.AND P1, PT, R81, 0x4, PT ;  /* 0x000000045100780c */ /* 0x000fe20003f25270 */
[----:B------:R-:W-:Y:S01]  /*78c0*/  USEL UR4, URZ, 0x1, UP0 ;  /* 0x00000001ff047887 */ /* 0x000fe20008000000 */
[----:B------:R-:W-:Y:S01]  /*78d0*/  SEL R2, RZ, 0x1, P0 ;  /* 0x00000001ff027807 */ /* 0x000fe20000000000 */
[----:B------:R-:W-:Y:S01]  /*78e0*/  USEL UR42, UR32, URZ, UP0 ;  /* 0x000000ff202a7287 */ /* 0x000fe20008000000 */
[----:B-12---:R-:W-:Y:S01]  /*78f0*/  SEL R0, RZ, 0x1, P1 ;  /* 0x00000001ff007807 */ /* 0x006fe20000800000 */
[----:B------:R-:W-:Y:S01]  /*7900*/  IMAD.IADD R141, R80, 0x1, R139 ;  /* 0x00000001508d7824 */ /* 0x000fe200078e028b */
[----:B------:R-:W-:Y:S02]  /*7910*/  LOP3.LUT R150, R150, R2, RZ, 0x3c, !PT ;  /* 0x0000000296967212 */ /* 0x000fe400078e3cff */
[----:B------:R-:W-:Y:S02]  /*7920*/  LOP3.LUT R152, R152, UR4, RZ, 0x3c, !PT ;  /* 0x0000000498987c12 */ /* 0x000fe4000f8e3cff */
[----:B------:R-:W-:Y:S02]  /*7930*/  @P2 R2UR UR36, R148 ;  /* 0x00000000942422ca */ /* 0x000fe400000e0000 */
[----:B------:R-:W-:Y:S02]  /*7940*/  LOP3.LUT R151, R151, R0, RZ, 0x3c, !PT ;  /* 0x0000000097977212 */ /* 0x000fe400078e3cff */
[----:B------:R-:W-:Y:S02]  /*7950*/  SEL R155, R155, RZ, P0 ;  /* 0x000000ff9b9b7207 */ /* 0x000fe40000000000 */
[----:B------:R-:W-:Y:S01]  /*7960*/  SEL R81, R81, RZ, P1 ;  /* 0x000000ff51517207 */ /* 0x000fe20000800000 */
[----:B------:R-:W-:Y:S08]  /*7970*/  @P2 BRA `(.L_x_103) ;  /* 0xffffffd4002c2947 */ /* 0x000ff0000383ffff */
[----:B------:R-:W-:-:S09]  /*7980*/  UISETP.NE.AND UP0, UPT, UR44, URZ, UPT ;  /* 0x000000ff2c00728c */ /* 0x000fd2000bf05270 */
[----:B------:R-:W-:Y:S05]  /*7990*/  BRA.U !UP0, `(.L_x_104) ;  /* 0x0000000108487547 */ /* 0x000fea000b800000 */
[----:B------:R-:W1:Y:S02]  /*79a0*/  LDCU.64 UR4, c[0x0][0x890] ;  /* 0x00011200ff0477ac */ /* 0x000e640008000a00 */
[----:B-1----:R-:W-:-:S04]  /*79b0*/  UISETP.NE.U32.AND UP0, UPT, UR4, URZ, UPT ;  /* 0x000000ff0400728c */ /* 0x002fc8000bf05070 */
[----:B------:R-:W-:-:S09]  /*79c0*/  UISETP.NE.AND.EX UP0, UPT, UR5, URZ, UPT, UP0 ;  /* 0x000000ff0500728c */ /* 0x000fd2000bf05300 */
[----:B------:R-:W-:Y:S05]  /*79d0*/  BRA.U UP0, `(.L_x_105) ;  /* 0x00000001000c7547 */ /* 0x000fea000b800000 */
[----:B------:R-:W-:-:S13]  /*79e0*/  FSETP.NEU.AND P0, PT, R83, RZ, PT ;  /* 0x000000ff5300720b */ /* 0x000fda0003f0d000 */
[----:B------:R-:W-:Y:S05]  /*79f0*/  @!P0 EXIT ;  /* 0x000000000000894d */ /* 0x000fea0003800000 */
[----:B------:R-:W-:Y:S05]  /*7a00*/  BRA `(.L_x_104) ;  /* 0x00000000002c7947 */ /* 0x000fea0003800000 */
.L_x_105:
[----:B------:R-:W-:Y:S01]  /*7a10*/  LOP3.LUT P0, RZ, R142, 0xff, RZ, 0xc0, !PT ;  /* 0x000000ff8eff7812 */ /* 0x000fe2000780c0ff */
[----:B------:R-:W-:-:S12]  /*7a20*/  BSSY.RECONVERGENT B0, `(.L_x_104) ;  /* 0x0000009000007945 */ /* 0x000fd80003800200 */
[----:B------:R-:W-:Y:S05]  /*7a30*/  @P0 BRA `(.L_x_106) ;  /* 0x0000000000140947 */ /* 0x000fea0003800000 */
[----:B------:R-:W1:Y:S02]  /*7a40*/  LDCU.64 UR4, c[0x0][0x888] ;  /* 0x00011100ff0477ac */ /* 0x000e640008000a00 */
[----:B-1----:R-:W-:-:S04]  /*7a50*/  ISETP.NE.U32.AND P0, PT, RZ, UR4, PT ;  /* 0x00000004ff007c0c */ /* 0x002fc8000bf05070 */
[----:B------:R-:W-:-:S13]  /*7a60*/  ISETP.NE.AND.EX P0, PT, RZ, UR5, PT, P0 ;  /* 0x00000005ff007c0c */ /* 0x000fda000bf05300 */
[----:B------:R-:W-:Y:S05]  /*7a70*/  @!P0 EXIT ;  /* 0x000000000000894d */ /* 0x000fea0003800000 */
[----:B------:R-:W-:Y:S05]  /*7a80*/  BRA `(.L_x_107) ;  /* 0x0000000000087947 */ /* 0x000fea0003800000 */
.L_x_106:
[----:B------:R-:W-:-:S13]  /*7a90*/  FSETP.NEU.AND P0, PT, R83, RZ, PT ;  /* 0x000000ff5300720b */ /* 0x000fda0003f0d000 */
[----:B------:R-:W-:Y:S05]  /*7aa0*/  @!P0 EXIT ;  /* 0x000000000000894d */ /* 0x000fea0003800000 */
.L_x_107:
[----:B------:R-:W-:Y:S05]  /*7ab0*/  BSYNC.RECONVERGENT B0 ;  /* 0x0000000000007941 */ /* 0x000fea0003800200 */
.L_x_104:
[----:B------:R-:W-:-:S04]  /*7ac0*/  DEPBAR.LE SB0, 0x0 ;  /* 0x000080000000791a */ /* 0x000fc80000000000 */
[----:B------:R-:W-:Y:S05]  /*7ad0*/  EXIT ;  /* 0x000000000000794d */ /* 0x000fea0003800000 */
.L_x_19:
[----:B--2---:R2:W1:Y:S02]  /*7ae0*/  SYNCS.PHASECHK.TRANS64.TRYWAIT P0, [R2+URZ+0xe0], R3 ;  /* 0x0000e003020075a7 */ /* 0x00446400080011ff */
[----:B-1----:R-:W-:Y:S05]  /*7af0*/  @!P0 NANOSLEEP.SYNCS 0x989680 ;  /* 0x009896800000895d */ /* 0x002fea0003900000 */
[----:B------:R-:W1:Y:S02]  /*7b00*/  @!P0 SYNCS.PHASECHK.TRANS64 P0, [R2+URZ+0xe0], R3 ;  /* 0x0000e003020085a7 */ /* 0x000e6400080010ff */
[----:B-1----:R-:W-:Y:S05]  /*7b10*/  @!P0 BRA `(.L_x_19) ;  /* 0xfffffffc00f08947 */ /* 0x002fea000383ffff */
[----:B------:R-:W-:Y:S05]  /*7b20*/  BRA `(.L_x_108) ;  /* 0xffffff98009c7947 */ /* 0x000fea000383ffff */
.L_x_22:
[----:B-1----:R-:W-:Y:S07]  /*7b30*/  MOV R2, UR33 ;  /* 0x0000002100027c02 */ /* 0x002fee0008000f00 */
.L_x_109:
[----:B-1----:R1:W2:Y:S02]  /*7b40*/  SYNCS.PHASECHK.TRANS64.TRYWAIT P0, [R2+URZ+0x20], R4 ;  /* 0x00002004020075a7 */ /* 0x0022a400080011ff */
[----:B--2---:R-:W-:Y:S05]  /*7b50*/  @!P0 NANOSLEEP.SYNCS 0x989680 ;  /* 0x009896800000895d */ /* 0x004fea0003900000 */
[----:B------:R-:W2:Y:S02]  /*7b60*/  @!P0 SYNCS.PHASECHK.TRANS64 P0, [R2+URZ+0x20], R4 ;  /* 0x00002004020085a7 */ /* 0x000ea400080010ff */
[----:B--2---:R-:W-:Y:S05]  /*7b70*/  @!P0 BRA `(.L_x_109) ;  /* 0xfffffffc00f08947 */ /* 0x004fea000383ffff */
[----:B------:R-:W-:Y:S05]  /*7b80*/  BRA `(.L_x_21) ;  /* 0xffffff9800ec7947 */ /* 0x000fea000383ffff */
.L_x_28:
[----:B-1----:R-:W-:Y:S07]  /*7b90*/  MOV R2, UR33 ;  /* 0x0000002100027c02 */ /* 0x002fee0008000f00 */
.L_x_110:
[----:B-1----:R1:W2:Y:S02]  /*7ba0*/  SYNCS.PHASECHK.TRANS64.TRYWAIT P0, [R2+URZ+0x20], R4 ;  /* 0x00002004020075a7 */ /* 0x0022a400080011ff */
[----:B--2---:R-:W-:Y:S05]  /*7bb0*/  @!P0 NANOSLEEP.SYNCS 0x989680 ;  /* 0x009896800000895d */ /* 0x004fea0003900000 */
[----:B------:R-:W2:Y:S02]  /*7bc0*/  @!P0 SYNCS.PHASECHK.TRANS64 P0, [R2+URZ+0x20], R4 ;  /* 0x00002004020085a7 */ /* 0x000ea400080010ff */
[----:B--2---:R-:W-:Y:S05]  /*7bd0*/  @!P0 BRA `(.L_x_110) ;  /* 0xfffffffc00f08947 */ /* 0x004fea000383ffff */
[----:B------:R-:W-:Y:S05]  /*7be0*/  BRA `(.L_x_27) ;  /* 0xffffff9c00c47947 */ /* 0x000fea000383ffff */
.L_x_32:
[----:B-1----:R1:W2:Y:S02]  /*7bf0*/  SYNCS.PHASECHK.TRANS64.TRYWAIT P0, [R2+URZ+0x70], R3 ;  /* 0x00007003020075a7 */ /* 0x0022a400080011ff */
[----:B--2---:R-:W-:Y:S05]  /*7c00*/  @!P0 NANOSLEEP.SYNCS 0x989680 ;  /* 0x009896800000895d */ /* 0x004fea0003900000 */
[----:B------:R-:W2:Y:S02]  /*7c10*/  @!P0 SYNCS.PHASECHK.TRANS64 P0, [R2+URZ+0x70], R3 ;  /* 0x00007003020085a7 */ /* 0x000ea400080010ff */
[----:B--2---:R-:W-:Y:S05]  /*7c20*/  @!P0 BRA `(.L_x_32) ;  /* 0xfffffffc00f08947 */ /* 0x004fea000383ffff */
[----:B------:R-:W-:Y:S05]  /*7c30*/  BRA `(.L_x_111) ;  /* 0xffffffa0007c7947 */ /* 0x000fea000383ffff */
.L_x_36:
[----:B----4-:R-:W-:-:S07]  /*7c40*/  MOV R0, UR5 ;  /* 0x0000000500007c02 */ /* 0x010fce0008000f00 */
.L_x_112:
[----:B-1----:R1:W2:Y:S02]  /*7c50*/  SYNCS.PHASECHK.TRANS64.TRYWAIT P0, [R0+URZ], R2 ;  /* 0x00000002000075a7 */ /* 0x0022a400080011ff */
[----:B--2---:R-:W-:Y:S05]  /*7c60*/  @!P0 NANOSLEEP.SYNCS 0x989680 ;  /* 0x009896800000895d */ /* 0x004fea0003900000 */
[----:B------:R-:W2:Y:S02]  /*7c70*/  @!P0 SYNCS.PHASECHK.TRANS64 P0, [R0+URZ], R2 ;  /* 0x00000002000085a7 */ /* 0x000ea400080010ff */
[----:B--2---:R-:W-:Y:S05]  /*7c80*/  @!P0 BRA `(.L_x_112) ;  /* 0xfffffffc00f08947 */ /* 0x004fea000383ffff */
[----:B------:R-:W-:Y:S05]  /*7c90*/  BRA `(.L_x_113) ;  /* 0xffffffa400ec7947 */ /* 0x000fea000383ffff */
.L_x_37:
[----:B----4-:R-:W-:-:S07]  /*7ca0*/  MOV R0, UR5 ;  /* 0x0000000500007c02 */ /* 0x010fce0008000f00 */
.L_x_114:
[----:B-1----:R1:W2:Y:S02]  /*7cb0*/  SYNCS.PHASECHK.TRANS64.TRYWAIT P0, [R0+URZ], R3 ;  /* 0x00000003000075a7 */ /* 0x0022a400080011ff */
[----:B--2---:R-:W-:Y:S05]  /*7cc0*/  @!P0 NANOSLEEP.SYNCS 0x989680 ;  /* 0x009896800000895d */ /* 0x004fea0003900000 */
[----:B------:R-:W2:Y:S02]  /*7cd0*/  @!P0 SYNCS.PHASECHK.TRANS64 P0, [R0+URZ], R3 ;  /* 0x00000003000085a7 */ /* 0x000ea400080010ff */
[----:B--2---:R-:W-:Y:S05]  /*7ce0*/  @!P0 BRA `(.L_x_114) ;  /* 0xfffffffc00f08947 */ /* 0x004fea000383ffff */
[----:B------:R-:W-:Y:S05]  /*7cf0*/  BRA `(.L_x_115) ;  /* 0xffffffa400f87947 */ /* 0x000fea000383ffff */
.L_x_38:
[----:B----4-:R-:W-:-:S07]  /*7d00*/  MOV R0, UR5 ;  /* 0x0000000500007c02 */ /* 0x010fce0008000f00 */
.L_x_116:
[----:B-1----:R1:W2:Y:S02]  /*7d10*/  SYNCS.PHASECHK.TRANS64.TRYWAIT P0, [R0+URZ], R3 ;  /* 0x00000003000075a7 */ /* 0x0022a400080011ff */
[----:B--2---:R-:W-:Y:S05]  /*7d20*/  @!P0 NANOSLEEP.SYNCS 0x989680 ;  /* 0x009896800000895d */ /* 0x004fea0003900000 */
[----:B------:R-:W2:Y:S02]  /*7d30*/  @!P0 SYNCS.PHASECHK.TRANS64 P0, [R0+URZ], R3 ;  /* 0x00000003000085a7 */ /* 0x000ea400080010ff */
[----:B--2---:R-:W-:Y:S05]  /*7d40*/  @!P0 BRA `(.L_x_116) ;  /* 0xfffffffc00f08947 */ /* 0x004fea000383ffff */
[----:B------:R-:W-:Y:S05]  /*7d50*/  BRA `(.L_x_117) ;  /* 0xffffffa800047947 */ /* 0x000fea000383ffff */
.L_x_41:
[----:B-1----:R1:W2:Y:S02]  /*7d60*/  SYNCS.PHASECHK.TRANS64.TRYWAIT P0, [R0+URZ+0xd0], R4 ;  /* 0x0000d004000075a7 */ /* 0x0022a400080011ff */
[----:B--2---:R-:W-:Y:S05]  /*7d70*/  @!P0 NANOSLEEP.SYNCS 0x989680 ;  /* 0x009896800000895d */ /* 0x004fea0003900000 */
[----:B------:R-:W2:Y:S02]  /*7d80*/  @!P0 SYNCS.PHASECHK.TRANS64 P0, [R0+URZ+0xd0], R4 ;  /* 0x0000d004000085a7 */ /* 0x000ea400080010ff */
[----:B--2---:R-:W-:Y:S05]  /*7d90*/  @!P0 BRA `(.L_x_41) ;  /* 0xfffffffc00f08947 */ /* 0x004fea000383ffff */
[----:B------:R-:W-:Y:S05]  /*7da0*/  BRA `(.L_x_118) ;  /* 0xffffffa800607947 */ /* 0x000fea000383ffff */
.L_x_42:
[----:B------:R-:W-:-:S07]  /*7db0*/  MOV R0, UR5 ;  /* 0x0000000500007c02 */ /* 0x000fce0008000f00 */
.L_x_119:
[----:B-1----:R1:W2:Y:S02]  /*7dc0*/  SYNCS.PHASECHK.TRANS64.TRYWAIT P0, [R0+URZ+0x80], R5 ;  /* 0x00008005000075a7 */ /* 0x0022a400080011ff */
[----:B--2---:R-:W-:Y:S05]  /*7dd0*/  @!P0 NANOSLEEP.SYNCS 0x989680 ;  /* 0x009896800000895d */ /* 0x004fea0003900000 */
[----:B------:R-:W2:Y:S02]  /*7de0*/  @!P0 SYNCS.PHASECHK.TRANS64 P0, [R0+URZ+0x80], R5 ;  /* 0x00008005000085a7 */ /* 0x000ea400080010ff */
[----:B--2---:R-:W-:Y:S05]  /*7df0*/  @!P0 BRA `(.L_x_119) ;  /* 0xfffffffc00f08947 */ /* 0x004fea000383ffff */
[----:B------:R-:W-:Y:S05]  /*7e00*/  BRA `(.L_x_120) ;  /* 0xffffffa800707947 */ /* 0x000fea000383ffff */
.L_x_43:
[----:B-1----:R1:W2:Y:S02]  /*7e10*/  SYNCS.PHASECHK.TRANS64.TRYWAIT P1, [R0+URZ+0x70], R4 ;  /* 0x00007004000075a7 */ /* 0x0022a400080211ff */
[----:B--2---:R-:W-:Y:S05]  /*7e20*/  @!P1 NANOSLEEP.SYNCS 0x989680 ;  /* 0x009896800000995d */ /* 0x004fea0003900000 */
[----:B------:R-:W2:Y:S02]  /*7e30*/  @!P1 SYNCS.PHASECHK.TRANS64 P1, [R0+URZ+0x70], R4 ;  /* 0x00007004000095a7 */ /* 0x000ea400080210ff */
[----:B--2---:R-:W-:Y:S05]  /*7e40*/  @!P1 BRA `(.L_x_43) ;  /* 0xfffffffc00f09947 */ /* 0x004fea000383ffff */
[----:B------:R-:W-:Y:S05]  /*7e50*/  BRA `(.L_x_121) ;  /* 0xffffffa800a07947 */ /* 0x000fea000383ffff */
.L_x_46:
[----:B------:R-:W-:-:S07]  /*7e60*/  MOV R0, UR5 ;  /* 0x0000000500007c02 */ /* 0x000fce0008000f00 */
.L_x_122:
[----:B-1----:R1:W2:Y:S02]  /*7e70*/  SYNCS.PHASECHK.TRANS64.TRYWAIT P0, [R0+URZ+0x80], R2 ;  /* 0x00008002000075a7 */ /* 0x0022a400080011ff */
[----:B--2---:R-:W-:Y:S05]  /*7e80*/  @!P0 NANOSLEEP.SYNCS 0x989680 ;  /* 0x009896800000895d */ /* 0x004fea0003900000 */
[----:B------:R-:W2:Y:S02]  /*7e90*/  @!P0 SYNCS.PHASECHK.TRANS64 P0, [R0+URZ+0x80], R2 ;  /* 0x00008002000085a7 */ /* 0x000ea400080010ff */
[----:B--2---:R-:W-:Y:S05]  /*7ea0*/  @!P0 BRA `(.L_x_122) ;  /* 0xfffffffc00f08947 */ /* 0x004fea000383ffff */
[----:B------:R-:W-:Y:S05]  /*7eb0*/  BRA `(.L_x_45) ;  /* 0xffffffa800f47947 */ /* 0x000fea000383ffff */
.L_x_53:
[----:B-1----:R1:W2:Y:S02]  /*7ec0*/  SYNCS.PHASECHK.TRANS64.TRYWAIT P1, [R0+URZ+0x70], R2 ;  /* 0x00007002000075a7 */ /* 0x0022a400080211ff */
[----:B--2---:R-:W-:Y:S05]  /*7ed0*/  @!P1 NANOSLEEP.SYNCS 0x989680 ;  /* 0x009896800000995d */ /* 0x004fea0003900000 */
[----:B------:R-:W2:Y:S02]  /*7ee0*/  @!P1 SYNCS.PHASECHK.TRANS64 P1, [R0+URZ+0x70], R2 ;  /* 0x00007002000095a7 */ /* 0x000ea400080210ff */
[----:B--2---:R-:W-:Y:S05]  /*7ef0*/  @!P1 BRA `(.L_x_53) ;  /* 0xfffffffc00f09947 */ /* 0x004fea000383ffff */
[----:B------:R-:W-:Y:S05]  /*7f00*/  BRA `(.L_x_123) ;  /* 0xffffffb000847947 */ /* 0x000fea000383ffff */
.L_x_54:
[----:B------:R-:W-:-:S07]  /*7f10*/  MOV R2, UR14 ;  /* 0x0000000e00027c02 */ /* 0x000fce0008000f00 */
.L_x_124:
[----:B-1----:R1:W2:Y:S02]  /*7f20*/  SYNCS.PHASECHK.TRANS64.TRYWAIT P0, [R2+URZ+0xb0], R0 ;  /* 0x0000b000020075a7 */ /* 0x0022a400080011ff */
[----:B--2---:R-:W-:Y:S05]  /*7f30*/  @!P0 NANOSLEEP.SYNCS 0x989680 ;  /* 0x009896800000895d */ /* 0x004fea0003900000 */
[----:B------:R-:W2:Y:S02]  /*7f40*/  @!P0 SYNCS.PHASECHK.TRANS64 P0, [R2+URZ+0xb0], R0 ;  /* 0x0000b000020085a7 */ /* 0x000ea400080010ff */
[----:B--2---:R-:W-:Y:S05]  /*7f50*/  @!P0 BRA `(.L_x_124) ;  /* 0xfffffffc00f08947 */ /* 0x004fea000383ffff */
[----:B------:R-:W-:Y:S05]  /*7f60*/  BRA `(.L_x_125) ;  /* 0xffffffb000d07947 */ /* 0x000fea000383ffff */
.L_x_57:
[----:B------:R-:W-:Y:S07]  /*7f70*/  MOV R0, UR19 ;  /* 0x0000001300007c02 */ /* 0x000fee0008000f00 */
.L_x_126:
[----:B-1----:R1:W2:Y:S02]  /*7f80*/  SYNCS.PHASECHK.TRANS64.TRYWAIT P0, [R0+URZ], R2 ;  /* 0x00000002000075a7 */ /* 0x0022a400080011ff */
[----:B--2---:R-:W-:Y:S05]  /*7f90*/  @!P0 NANOSLEEP.SYNCS 0x989680 ;  /* 0x009896800000895d */ /* 0x004fea0003900000 */
[----:B------:R-:W2:Y:S02]  /*7fa0*/  @!P0 SYNCS.PHASECHK.TRANS64 P0, [R0+URZ], R2 ;  /* 0x00000002000085a7 */ /* 0x000ea400080010ff */
[----:B--2---:R-:W-:Y:S05]  /*7fb0*/  @!P0 BRA `(.L_x_126) ;  /* 0xfffffffc00f08947 */ /* 0x004fea000383ffff */
[----:B------:R-:W-:Y:S05]  /*7fc0*/  BRA `(.L_x_56) ;  /* 0xffffffb000ec7947 */ /* 0x000fea000383ffff */
.L_x_60:
[----:B------:R-:W-:-:S07]  /*7fd0*/  MOV R0, UR5 ;  /* 0x0000000500007c02 */ /* 0x000fce0008000f00 */
.L_x_127:
[----:B--2---:R2:W3:Y:S02]  /*7fe0*/  SYNCS.PHASECHK.TRANS64.TRYWAIT P0, [R0+URZ], R2 ;  /* 0x00000002000075a7 */ /* 0x0044e400080011ff */
[----:B---3--:R-:W-:Y:S05]  /*7ff0*/  @!P0 NANOSLEEP.SYNCS 0x989680 ;  /* 0x009896800000895d */ /* 0x008fea0003900000 */
[----:B------:R-:W3:Y:S02]  /*8000*/  @!P0 SYNCS.PHASECHK.TRANS64 P0, [R0+URZ], R2 ;  /* 0x00000002000085a7 */ /* 0x000ee400080010ff */
[----:B---3--:R-:W-:Y:S05]  /*8010*/  @!P0 BRA `(.L_x_127) ;  /* 0xfffffffc00f08947 */ /* 0x008fea000383ffff */
[----:B------:R-:W-:Y:S05]  /*8020*/  BRA `(.L_x_128) ;  /* 0xffffffb800187947 */ /* 0x000fea000383ffff */
.L_x_61:
[----:B------:R-:W-:-:S07]  /*8030*/  MOV R0, UR5 ;  /* 0x0000000500007c02 */ /* 0x000fce0008000f00 */
.L_x_129:
[----:B--2---:R2:W3:Y:S02]  /*8040*/  SYNCS.PHASECHK.TRANS64.TRYWAIT P0, [R0+URZ], R3 ;  /* 0x00000003000075a7 */ /* 0x0044e400080011ff */
[----:B---3--:R-:W-:Y:S05]  /*8050*/  @!P0 NANOSLEEP.SYNCS 0x989680 ;  /* 0x009896800000895d */ /* 0x008fea0003900000 */
[----:B------:R-:W3:Y:S02]  /*8060*/  @!P0 SYNCS.PHASECHK.TRANS64 P0, [R0+URZ], R3 ;  /* 0x00000003000085a7 */ /* 0x000ee400080010ff */
[----:B---3--:R-:W-:Y:S05]  /*8070*/  @!P0 BRA `(.L_x_129) ;  /* 0xfffffffc00f08947 */ /* 0x008fea000383ffff */
[----:B------:R-:W-:Y:S05]  /*8080*/  BRA `(.L_x_130) ;  /* 0xffffffb800247947 */ /* 0x000fea000383ffff */
.L_x_62:
[----:B------:R-:W-:-:S07]  /*8090*/  MOV R0, UR5 ;  /* 0x0000000500007c02 */ /* 0x000fce0008000f00 */
.L_x_131:
[----:B--2---:R2:W3:Y:S02]  /*80a0*/  SYNCS.PHASECHK.TRANS64.TRYWAIT P0, [R0+URZ], R3 ;  /* 0x00000003000075a7 */ /* 0x0044e400080011ff */
[----:B---3--:R-:W-:Y:S05]  /*80b0*/  @!P0 NANOSLEEP.SYNCS 0x989680 ;  /* 0x009896800000895d */ /* 0x008fea0003900000 */
[----:B------:R-:W3:Y:S02]  /*80c0*/  @!P0 SYNCS.PHASECHK.TRANS64 P0, [R0+URZ], R3 ;  /* 0x00000003000085a7 */ /* 0x000ee400080010ff */
[----:B---3--:R-:W-:Y:S05]  /*80d0*/  @!P0 BRA `(.L_x_131) ;  /* 0xfffffffc00f08947 */ /* 0x008fea000383ffff */
[----:B------:R-:W-:Y:S05]  /*80e0*/  BRA `(.L_x_132) ;  /* 0xffffffb800307947 */ /* 0x000fea000383ffff */
.L_x_63:
[----:B--2---:R-:W-:-:S07]  /*80f0*/  MOV R0, UR6 ;  /* 0x0000000600007c02 */ /* 0x004fce0008000f00 */
.L_x_133:
[----:B--2---:R2:W3:Y:S02]  /*8100*/  SYNCS.PHASECHK.TRANS64.TRYWAIT P0, [R0+URZ], R2 ;  /* 0x00000002000075a7 */ /* 0x0044e400080011ff */
[----:B---3--:R-:W-:Y:S05]  /*8110*/  @!P0 NANOSLEEP.SYNCS 0x989680 ;  /* 0x009896800000895d */ /* 0x008fea0003900000 */
[----:B------:R-:W3:Y:S02]  /*8120*/  @!P0 SYNCS.PHASECHK.TRANS64 P0, [R0+URZ], R2 ;  /* 0x00000002000085a7 */ /* 0x000ee400080010ff */
[----:B---3--:R-:W-:Y:S05]  /*8130*/  @!P0 BRA `(.L_x_133) ;  /* 0xfffffffc00f08947 */ /* 0x008fea000383ffff */
[----:B------:R-:W-:Y:S05]  /*8140*/  BRA `(.L_x_134) ;  /* 0xffffffb8003c7947 */ /* 0x000fea000383ffff */
.L_x_68:
[----:B--2---:R2:W3:Y:S02]  /*8150*/  SYNCS.PHASECHK.TRANS64.TRYWAIT P0, [R0+URZ+0x70], R2 ;  /* 0x00007002000075a7 */ /* 0x0044e400080011ff */
[----:B---3--:R-:W-:Y:S05]  /*8160*/  @!P0 NANOSLEEP.SYNCS 0x989680 ;  /* 0x009896800000895d */ /* 0x008fea0003900000 */
[----:B------:R-:W3:Y:S02]  /*8170*/  @!P0 SYNCS.PHASECHK.TRANS64 P0, [R0+URZ+0x70], R2 ;  /* 0x00007002000085a7 */ /* 0x000ee400080010ff */
[----:B---3--:R-:W-:Y:S05]  /*8180*/  @!P0 BRA `(.L_x_68) ;  /* 0xfffffffc00f08947 */ /* 0x008fea000383ffff */
[----:B------:R-:W-:Y:S05]  /*8190*/  BRA `(.L_x_135) ;  /* 0xffffffbc00387947 */ /* 0x000fea000383ffff */
.L_x_71:
[----:B------:R-:W-:Y:S07]  /*81a0*/  MOV R0, UR4 ;  /* 0x0000000400007c02 */ /* 0x000fee0008000f00 */
.L_x_136:
[----:B--2---:R2:W3:Y:S02]  /*81b0*/  SYNCS.PHASECHK.TRANS64.TRYWAIT P0, [R0+URZ+0x68], R2 ;  /* 0x00006802000075a7 */ /* 0x0044e400080011ff */
[----:B---3--:R-:W-:Y:S05]  /*81c0*/  @!P0 NANOSLEEP.SYNCS 0x989680 ;  /* 0x009896800000895d */ /* 0x008fea0003900000 */
[----:B------:R-:W3:Y:S02]  /*81d0*/  @!P0 SYNCS.PHASECHK.TRANS64 P0, [R0+URZ+0x68], R2 ;  /* 0x00006802000085a7 */ /* 0x000ee400080010ff */
[----:B---3--:R-:W-:Y:S05]  /*81e0*/  @!P0 BRA `(.L_x_136) ;  /* 0xfffffffc00f08947 */ /* 0x008fea000383ffff */
[----:B------:R-:W-:Y:S05]  /*81f0*/  BRA `(.L_x_70) ;  /* 0xffffffc000207947 */ /* 0x000fea000383ffff */
.L_x_74:
[----:B------:R-:W-:Y:S07]  /*8200*/  MOV R0, UR13 ;  /* 0x0000000d00007c02 */ /* 0x000fee0008000f00 */
.L_x_137:
[----:B-1----:R1:W2:Y:S02]  /*8210*/  SYNCS.PHASECHK.TRANS64.TRYWAIT P3, [R0+URZ+0x50], R30 ;  /* 0x0000501e000075a7 */ /* 0x0022a400080611ff */
[----:B--2---:R-:W-:Y:S05]  /*8220*/  @!P3 NANOSLEEP.SYNCS 0x989680 ;  /* 0x009896800000b95d */ /* 0x004fea0003900000 */
[----:B------:R-:W2:Y:S02]  /*8230*/  @!P3 SYNCS.PHASECHK.TRANS64 P3, [R0+URZ+0x50], R30 ;  /* 0x0000501e0000b5a7 */ /* 0x000ea400080610ff */
[----:B--2---:R-:W-:Y:S05]  /*8240*/  @!P3 BRA `(.L_x_137) ;  /* 0xfffffffc00f0b947 */ /* 0x004fea000383ffff */
[----:B------:R-:W-:Y:S05]  /*8250*/  BRA `(.L_x_138) ;  /* 0xffffffc000bc7947 */ /* 0x000fea000383ffff */
.L_x_76:
[----:B------:R-:W-:-:S07]  /*8260*/  MOV R0, UR4 ;  /* 0x0000000400007c02 */ /* 0x000fce0008000f00 */
.L_x_139:
[----:B-1----:R1:W2:Y:S02]  /*8270*/  SYNCS.PHASECHK.TRANS64.TRYWAIT P0, [R0+URZ], R2 ;  /* 0x00000002000075a7 */ /* 0x0022a400080011ff */
[----:B--2---:R-:W-:Y:S05]  /*8280*/  @!P0 NANOSLEEP.SYNCS 0x989680 ;  /* 0x009896800000895d */ /* 0x004fea0003900000 */
[----:B------:R-:W2:Y:S02]  /*8290*/  @!P0 SYNCS.PHASECHK.TRANS64 P0, [R0+URZ], R2 ;  /* 0x00000002000085a7 */ /* 0x000ea400080010ff */
[----:B--2---:R-:W-:Y:S05]  /*82a0*/  @!P0 BRA `(.L_x_139) ;  /* 0xfffffffc00f08947 */ /* 0x004fea000383ffff */
[----:B------:R-:W-:Y:S05]  /*82b0*/  BRA `(.L_x_140) ;  /* 0xffffffc400f87947 */ /* 0x000fea000383ffff */
.L_x_78:
[----:B--2---:R2:W4:Y:S02]  /*82c0*/  SYNCS.PHASECHK.TRANS64.TRYWAIT P0, [R0+URZ+0x70], R2 ;  /* 0x00007002000075a7 */ /* 0x00452400080011ff */
[----:B----4-:R-:W-:Y:S05]  /*82d0*/  @!P0 NANOSLEEP.SYNCS 0x989680 ;  /* 0x009896800000895d */ /* 0x010fea0003900000 */
[----:B------:R-:W4:Y:S02]  /*82e0*/  @!P0 SYNCS.PHASECHK.TRANS64 P0, [R0+URZ+0x70], R2 ;  /* 0x00007002000085a7 */ /* 0x000f2400080010ff */
[----:B----4-:R-:W-:Y:S05]  /*82f0*/  @!P0 BRA `(.L_x_78) ;  /* 0xfffffffc00f08947 */ /* 0x010fea000383ffff */
[----:B------:R-:W-:Y:S05]  /*8300*/  BRA `(.L_x_141) ;  /* 0xffffffc800dc7947 */ /* 0x000fea000383ffff */
.L_x_88:
[----:B-1----:R1:W2:Y:S02]  /*8310*/  SYNCS.PHASECHK.TRANS64.TRYWAIT P0, [R0+URZ+0x40], R2 ;  /* 0x00004002000075a7 */ /* 0x0022a400080011ff */
[----:B--2---:R-:W-:Y:S05]  /*8320*/  @!P0 NANOSLEEP.SYNCS 0x989680 ;  /* 0x009896800000895d */ /* 0x004fea0003900000 */
[----:B------:R-:W2:Y:S02]  /*8330*/  @!P0 SYNCS.PHASECHK.TRANS64 P0, [R0+URZ+0x40], R2 ;  /* 0x00004002000085a7 */ /* 0x000ea400080010ff */
[----:B--2---:R-:W-:Y:S05]  /*8340*/  @!P0 BRA `(.L_x_88) ;  /* 0xfffffffc00f08947 */ /* 0x004fea000383ffff */
[----:B------:R-:W-:Y:S05]  /*8350*/  BRA `(.L_x_87) ;  /* 0xffffffd400c47947 */ /* 0x000fea000383ffff */
.L_x_90:
[----:B-1----:R1:W4:Y:S02]  /*8360*/  SYNCS.PHASECHK.TRANS64.TRYWAIT P1, [R17+URZ+0x90], R3 ;  /* 0x00009003110075a7 */ /* 0x00232400080211ff */
[----:B----4-:R-:W-:Y:S05]  /*8370*/  @!P1 NANOSLEEP.SYNCS 0x989680 ;  /* 0x009896800000995d */ /* 0x010fea0003900000 */
[----:B------:R-:W4:Y:S02]  /*8380*/  @!P1 SYNCS.PHASECHK.TRANS64 P1, [R17+URZ+0x90], R3 ;  /* 0x00009003110095a7 */ /* 0x000f2400080210ff */
[----:B----4-:R-:W-:Y:S05]  /*8390*/  @!P1 BRA `(.L_x_90) ;  /* 0xfffffffc00f09947 */ /* 0x010fea000383ffff */
[----:B------:R-:W-:Y:S05]  /*83a0*/  BRA `(.L_x_89) ;  /* 0xffffffd8004c7947 */ /* 0x000fea000383ffff */
        .weak           $__internal_0_$__cuda_sm10x_tcgen05_guardrail_trap_col_being_dealloced_not_returned_by_alloc
        .type           $__internal_0_$__cuda_sm10x_tcgen05_guardrail_trap_col_being_dealloced_not_returned_by_alloc,@function
        .size           $__internal_0_$__cuda_sm10x_tcgen05_guardrail_trap_col_being_dealloced_not_returned_by_alloc,($__internal_1_$__cuda_sm10x_tcgen05_guardrail_trap_phase_invalid_during_alloc - $__internal_0_$__cuda_sm10x_tcgen05_guardrail_trap_col_being_dealloced_not_returned_by_alloc)
$__internal_0_$__cuda_sm10x_tcgen05_guardrail_trap_col_being_dealloced_not_returned_by_alloc:
[----:B------:R-:W-:Y:S05]  /*83b0*/  BPT.TRAP 0x1 ;  /* 0x000000040000795c */ /* 0x000fea0000300000 */
[----:B------:R-:W-:-:S04]  /*83c0*/  HFMA2 R3, -RZ, RZ, 0, 0 ;  /* 0x00000000ff037431 */ /* 0x000fc800000001ff */
[----:B------:R-:W-:Y:S05]  /*83d0*/  RET.REL.NODEC R2 `(_ZN7cutlass13device_kernelINS_4gemm6kernel13GemmUniversalIN4cute5tupleIJiiiiEEENS1_10collective13CollectiveMmaINS1_35MainloopSm100TmaUmmaWarpSpecializedILi4ELi2ELi4ENS5_IJNS4_1CILi1EEESB_SB_EEEEENS5_IJNSA_ILi64EEENSA_ILi112EEENSA_ILi128EEEEEENS_10bfloat16_tENS5_IJlSB_lEEESI_SJ_NS4_8TiledMMAINS4_8MMA_AtomIJNS4_20SM100_MMA_F16BF16_SSISI_SI_fLi64ELi112ELNS4_4UMMA5MajorE0ELSO_0ELNSN_7ScaleInE0ELSP_0EEEEEENS4_6LayoutISC_NS5_IJNSA_ILi0EEEST_ST_EEEEENS5_IJNS4_10UnderscoreESW_SW_EEEEENS4_13SM90_TMA_LOADENS4_14ComposedLayoutINS4_7SwizzleILi3ELi4ELi3EEENS4_18smem_ptr_flag_bitsILi16EEENSS_INS5_IJNSA_ILi8EEESE_EEENS5_IJSE_SB_EEEEEEEvNS4_8identityESZ_S19_vS1A_EENS_8epilogue10collective18CollectiveEpilogueINS1C_23Sm100TmaWarpSpecializedILi2ELi1ELi56ELb1ELb0EEEJSH_NS5_IJNSS_ISE_SB_EENSS_ISF_SB_EEEEESI_SJ_SI_SJ_NS1C_6fusion15FusionCallbacksIS1G_NS1K_17LinearCombinationISI_fSI_fLNS_15FloatRoundStyleE2EEESH_S1J_JEEENS4_5SM1004TMEM4LOAD26SM100_TMEM_LOAD_16dp256b2xESZ_NS10_INS11_ILi1ELi4ELi3EEES14_NSS_INS5_IJS15_NSA_ILi16EEEEEENS5_IJS1V_SB_EEEEEEENS4_17SM75_U32x4_LDSM_NENS4_14SM90_TMA_STOREES1Z_NS4_17SM90_U32x4_STSM_NENS4_39AutoVectorizingCopyWithAssumedAlignmentILi128EEEEEEvvEEEEvNT_6ParamsE) ;  /* 0xffffff7c02087950 */ /* 0x000fea0003c3ffff */
        .weak           $__internal_1_$__cuda_sm10x_tcgen05_guardrail_trap_phase_invalid_during_alloc
        .type           $__internal_1_$__cuda_sm10x_tcgen05_guardrail_trap_phase_invalid_during_alloc,@function
        .size           $__internal_1_$__cuda_sm10x_tcgen05_guardrail_trap_phase_invalid_during_alloc,($__internal_2_$__cuda_sm10x_tcgen05_guardrail_trap_unallocated_columns_being_dealloced - $__internal_1_$__cuda_sm10x_tcgen05_guardrail_trap_phase_invalid_during_alloc)
$__internal_1_$__cuda_sm10x_tcgen05_guardrail_trap_phase_invalid_during_alloc:
[----:B------:R-:W-:Y:S05]  /*83e0*/  BPT.TRAP 0x1 ;  /* 0x000000040000795c */ /* 0x000fea0000300000 */
[----:B------:R-:W-:-:S04]  /*83f0*/  MOV R3, 0x0 ;  /* 0x0000000000037802 */ /* 0x000fc80000000f00 */
[----:B------:R-:W-:Y:S05]  /*8400*/  RET.REL.NODEC R2 `(_ZN7cutlass13device_kernelINS_4gemm6kernel13GemmUniversalIN4cute5tupleIJiiiiEEENS1_10collective13CollectiveMmaINS1_35MainloopSm100TmaUmmaWarpSpecializedILi4ELi2ELi4ENS5_IJNS4_1CILi1EEESB_SB_EEEEENS5_IJNSA_ILi64EEENSA_ILi112EEENSA_ILi128EEEEEENS_10bfloat16_tENS5_IJlSB_lEEESI_SJ_NS4_8TiledMMAINS4_8MMA_AtomIJNS4_20SM100_MMA_F16BF16_SSISI_SI_fLi64ELi112ELNS4_4UMMA5MajorE0ELSO_0ELNSN_7ScaleInE0ELSP_0EEEEEENS4_6LayoutISC_NS5_IJNSA_ILi0EEEST_ST_EEEEENS5_IJNS4_10UnderscoreESW_SW_EEEEENS4_13SM90_TMA_LOADENS4_14ComposedLayoutINS4_7SwizzleILi3ELi4ELi3EEENS4_18smem_ptr_flag_bitsILi16EEENSS_INS5_IJNSA_ILi8EEESE_EEENS5_IJSE_SB_EEEEEEEvNS4_8identityESZ_S19_vS1A_EENS_8epilogue10collective18CollectiveEpilogueINS1C_23Sm100TmaWarpSpecializedILi2ELi1ELi56ELb1ELb0EEEJSH_NS5_IJNSS_ISE_SB_EENSS_ISF_SB_EEEEESI_SJ_SI_SJ_NS1C_6fusion15FusionCallbacksIS1G_NS1K_17LinearCombinationISI_fSI_fLNS_15FloatRoundStyleE2EEESH_S1J_JEEENS4_5SM1004TMEM4LOAD26SM100_TMEM_LOAD_16dp256b2xESZ_NS10_INS11_ILi1ELi4ELi3EEES14_NSS_INS5_IJS15_NSA_ILi16EEEEEENS5_IJS1V_SB_EEEEEEENS4_17SM75_U32x4_LDSM_NENS4_14SM90_TMA_STOREES1Z_NS4_17SM90_U32x4_STSM_NENS4_39AutoVectorizingCopyWithAssumedAlignmentILi128EEEEEEvvEEEEvNT_6ParamsE) ;  /* 0xffffff7802fc7950 */ /* 0x000fea0003c3ffff */
        .weak           $__internal_2_$__cuda_sm10x_tcgen05_guardrail_trap_unallocated_columns_being_dealloced
        .type           $__internal_2_$__cuda_sm10x_tcgen05_guardrail_trap_unallocated_columns_being_dealloced,@function
        .size           $__internal_2_$__cuda_sm10x_tcgen05_guardrail_trap_unallocated_columns_being_dealloced,(.L_x_143 - $__internal_2_$__cuda_sm10x_tcgen05_guardrail_trap_unallocated_columns_being_dealloced)
$__internal_2_$__cuda_sm10x_tcgen05_guardrail_trap_unallocated_columns_being_dealloced:
[----:B------:R-:W-:Y:S05]  /*8410*/  BPT.TRAP 0x1 ;  /* 0x000000040000795c */ /* 0x000fea0000300000 */
[----:B------:R-:W-:-:S04]  /*8420*/  HFMA2 R3, -RZ, RZ, 0, 0 ;  /* 0x00000000ff037431 */ /* 0x000fc800000001ff */
[----:B------:R-:W-:Y:S05]  /*8430*/  RET.REL.NODEC R2 `(_ZN7cutlass13device_kernelINS_4gemm6kernel13GemmUniversalIN4cute5tupleIJiiiiEEENS1_10collective13CollectiveMmaINS1_35MainloopSm100TmaUmmaWarpSpecializedILi4ELi2ELi4ENS5_IJNS4_1CILi1EEESB_SB_EEEEENS5_IJNSA_ILi64EEENSA_ILi112EEENSA_ILi128EEEEEENS_10bfloat16_tENS5_IJlSB_lEEESI_SJ_NS4_8TiledMMAINS4_8MMA_AtomIJNS4_20SM100_MMA_F16BF16_SSISI_SI_fLi64ELi112ELNS4_4UMMA5MajorE0ELSO_0ELNSN_7ScaleInE0ELSP_0EEEEEENS4_6LayoutISC_NS5_IJNSA_ILi0EEEST_ST_EEEEENS5_IJNS4_10UnderscoreESW_SW_EEEEENS4_13SM90_TMA_LOADENS4_14ComposedLayoutINS4_7SwizzleILi3ELi4ELi3EEENS4_18smem_ptr_flag_bitsILi16EEENSS_INS5_IJNSA_ILi8EEESE_EEENS5_IJSE_SB_EEEEEEEvNS4_8identityESZ_S19_vS1A_EENS_8epilogue10collective18CollectiveEpilogueINS1C_23Sm100TmaWarpSpecializedILi2ELi1ELi56ELb1ELb0EEEJSH_NS5_IJNSS_ISE_SB_EENSS_ISF_SB_EEEEESI_SJ_SI_SJ_NS1C_6fusion15FusionCallbacksIS1G_NS1K_17LinearCombinationISI_fSI_fLNS_15FloatRoundStyleE2EEESH_S1J_JEEENS4_5SM1004TMEM4LOAD26SM100_TMEM_LOAD_16dp256b2xESZ_NS10_INS11_ILi1ELi4ELi3EEES14_NSS_INS5_IJS15_NSA_ILi16EEEEEENS5_IJS1V_SB_EEEEEEENS4_17SM75_U32x4_LDSM_NENS4_14SM90_TMA_STOREES1Z_NS4_17SM90_U32x4_STSM_NENS4_39AutoVectorizingCopyWithAssumedAlignmentILi128EEEEEEvvEEEEvNT_6ParamsE) ;  /* 0xffffff7802f07950 */ /* 0x000fea0003c3ffff */
.L_x_142:
[----:B------:R-:W-:-:S00]  /*8440*/  BRA `(.L_x_142) ;  /* 0xfffffffc00fc7947 */ /* 0x000fc0000383ffff */
[----:B------:R-:W-:-:S00]  /*8450*/  NOP ;  /* 0x0000000000007918 */ /* 0x000fc00000000000 */
        /* <DEDUP_REMOVED lines=10> */
.L_x_143:


//--------------------- .nv.global.init           --------------------------
	.section	.nv.global.init,"aw",@progbits
.nv.global.init:
	.type		$str$27,@object
	.size		$str$27,($str$28 - $str$27)
$str$27:
        /*0000*/ 	.byte	0x28, 0x61, 0x64, 0x64, 0x72, 0x65, 0x73, 0x73, 0x20, 0x26, 0x20, 0x6d, 0x61, 0x73, 0x6b, 0x29
        /*0010*/ 	.byte	0x20, 0x3d, 0x3d, 0x20, 0x30, 0x00
	.type		$str$28,@object
	.size		$str$28,($str$26 - $str$28)
$str$28:
        /*0016*/ 	.byte	0x2f, 0x74, 0x6d, 0x70, 0x2f, 0x63, 0x75, 0x74, 0x6c, 0x61, 0x73, 0x73, 0x5f, 0x73, 0x77, 0x65
        /*0026*/ 	.byte	0x65, 0x70, 0x5f, 0x73, 0x72, 0x63, 0x2f, 0x69, 0x6e, 0x63, 0x6c, 0x75, 0x64, 0x65, 0x2f, 0x63
        /*0036*/ 	.byte	0x75, 0x74, 0x65, 0x2f, 0x70, 0x6f, 0x69, 0x6e, 0x74, 0x65, 0x72, 0x5f, 0x66, 0x6c, 0x61, 0x67
        /*0046*/ 	.byte	0x67, 0x65, 0x64, 0x2e, 0x68, 0x70, 0x70, 0x00
	.type		$str$26,@object
	.size		$str$26,($str$25 - $str$26)
$str$26:
        /*004e*/ 	.byte	0x2f, 0x74, 0x6d, 0x70, 0x2f, 0x63, 0x75, 0x74, 0x6c, 0x61, 0x73, 0x73, 0x5f, 0x73, 0x77, 0x65
        /*005e*/ 	.byte	0x65, 0x70, 0x5f, 0x73, 0x72, 0x63, 0x2f, 0x69, 0x6e, 0x63, 0x6c, 0x75, 0x64, 0x65, 0x2f, 0x63
        /*006e*/ 	.byte	0x75, 0x74, 0x65, 0x2f, 0x61, 0x74, 0x6f, 0x6d, 0x2f, 0x63, 0x6f, 0x70, 0x79, 0x5f, 0x74, 0x72
        /*007e*/ 	.byte	0x61, 0x69, 0x74, 0x73, 0x5f, 0x73, 0x6d, 0x31, 0x30, 0x30, 0x2e, 0x68, 0x70, 0x70, 0x00
	.type		$str$25,@object
	.size		$str$25,(__unnamed_1 - $str$25)
$str$25:
        /*008d*/ 	.byte	0x28, 0x28, 0x75, 0x69, 0x6e, 0x74, 0x33, 0x32, 0x5f, 0x74, 0x28, 0x74, 0x68, 0x72, 0x65, 0x61
        /*009d*/ 	.byte	0x64, 0x49, 0x64, 0x78, 0x2e, 0x78, 0x29, 0x20, 0x2f, 0x20, 0x33, 0x32, 0x29, 0x20, 0x25, 0x20
        /*00ad*/ 	.byte	0x34, 0x29, 0x20, 0x3d, 0x3d, 0x20, 0x28, 0x28, 0x28, 0x74, 0x6d, 0x65, 0x6d, 0x5f, 0x61, 0x64
        /*00bd*/ 	.byte	0x64, 0x72, 0x20, 0x3e, 0x3e, 0x20, 0x31, 0x36, 0x29, 0x20, 0x2f, 0x20, 0x33, 0x32, 0x29, 0x20
        /*00cd*/ 	.byte	0x25, 0x20, 0x34, 0x29, 0x00
	.type		__unnamed_1,@object
	.size		__unnamed_1,(__unnamed_2 - __unnamed_1)
__unnamed_1:
        /*00d2*/ 	.byte	0x61, 0x75, 0x74, 0x6f, 0x20, 0x63, 0x75, 0x74, 0x65, 0x3a, 0x3a, 0x61, 0x73, 0x5f, 0x70, 0x6f
        /* <DEDUP_REMOVED lines=24> */
        /*0262*/ 	.byte	0x43, 0x3c, 0x37, 0x31, 0x36, 0x38, 0x3e, 0x3e, 0x3e, 0x3e, 0x5d, 0x00
	.type		__unnamed_2,@object
	.size		__unnamed_2,(.L_2 - __unnamed_2)
__unnamed_2:
        /* <DEDUP_REMOVED lines=42> */
        /*050e*/ 	.byte	0x3e, 0x5d, 0x00
.L_2:


//--------------------- .nv.shared._ZN7cutlass13device_kernelINS_4gemm6kernel13GemmUniversalIN4cute5tupleIJiiiiEEENS1_10collective13CollectiveMmaINS1_35MainloopSm100TmaUmmaWarpSpecializedILi4ELi2ELi4ENS5_IJNS4_1CILi1EEESB_SB_EEEEENS5_IJNSA_ILi64EEENSA_ILi112EEENSA_ILi128EEEEEENS_10bfloat16_tENS5_IJlSB_lEEESI_SJ_NS4_8TiledMMAINS4_8MMA_AtomIJNS4_20SM100_MMA_F16BF16_SSISI_SI_fLi64ELi112ELNS4_4UMMA5MajorE0ELSO_0ELNSN_7ScaleInE0ELSP_0EEEEEENS4_6LayoutISC_NS5_IJNSA_ILi0EEEST_ST_EEEEENS5_IJNS4_10UnderscoreESW_SW_EEEEENS4_13SM90_TMA_LOADENS4_14ComposedLayoutINS4_7SwizzleILi3ELi4ELi3EEENS4_18smem_ptr_flag_bitsILi16EEENSS_INS5_IJNSA_ILi8EEESE_EEENS5_IJSE_SB_EEEEEEEvNS4_8identityESZ_S19_vS1A_EENS_8epilogue10collective18CollectiveEpilogueINS1C_23Sm100TmaWarpSpecializedILi2ELi1ELi56ELb1ELb0EEEJSH_NS5_IJNSS_ISE_SB_EENSS_ISF_SB_EEEEESI_SJ_SI_SJ_NS1C_6fusion15FusionCallbacksIS1G_NS1K_17LinearCombinationISI_fSI_fLNS_15FloatRoundStyleE2EEESH_S1J_JEEENS4_5SM1004TMEM4LOAD26SM100_TMEM_LOAD_16dp256b2xESZ_NS10_INS11_ILi1ELi4ELi3EEES14_NSS_INS5_IJS15_NSA_ILi16EEEEEENS5_IJS1V_SB_EEEEEEENS4_17SM75_U32x4_LDSM_NENS4_14SM90_TMA_STOREES1Z_NS4_17SM90_U32x4_STSM_NENS4_39AutoVectorizingCopyWithAssumedAlignmentILi128EEEEEEvvEEEEvNT_6ParamsE --------------------------
	.section	.nv.shared._ZN7cutlass13device_kernelINS_4gemm6kernel13GemmUniversalIN4cute5tupleIJiiiiEEENS1_10collective13CollectiveMmaINS1_35MainloopSm100TmaUmmaWarpSpecializedILi4ELi2ELi4ENS5_IJNS4_1CILi1EEESB_SB_EEEEENS5_IJNSA_ILi64EEENSA_ILi112EEENSA_ILi128EEEEEENS_10bfloat16_tENS5_IJlSB_lEEESI_SJ_NS4_8TiledMMAINS4_8MMA_AtomIJNS4_20SM100_MMA_F16BF16_SSISI_SI_fLi64ELi112ELNS4_4UMMA5MajorE0ELSO_0ELNSN_7ScaleInE0ELSP_0EEEEEENS4_6LayoutISC_NS5_IJNSA_ILi0EEEST_ST_EEEEENS5_IJNS4_10UnderscoreESW_SW_EEEEENS4_13SM90_TMA_LOADENS4_14ComposedLayoutINS4_7SwizzleILi3ELi4ELi3EEENS4_18smem_ptr_flag_bitsILi16EEENSS_INS5_IJNSA_ILi8EEESE_EEENS5_IJSE_SB_EEEEEEEvNS4_8identityESZ_S19_vS1A_EENS_8epilogue10collective18CollectiveEpilogueINS1C_23Sm100TmaWarpSpecializedILi2ELi1ELi56ELb1ELb0EEEJSH_NS5_IJNSS_ISE_SB_EENSS_ISF_SB_EEEEESI_SJ_SI_SJ_NS1C_6fusion15FusionCallbacksIS1G_NS1K_17LinearCombinationISI_fSI_fLNS_15FloatRoundStyleE2EEESH_S1J_JEEENS4_5SM1004TMEM4LOAD26SM100_TMEM_LOAD_16dp256b2xESZ_NS10_INS11_ILi1ELi4ELi3EEES14_NSS_INS5_IJS15_NSA_ILi16EEEEEENS5_IJS1V_SB_EEEEEEENS4_17SM75_U32x4_LDSM_NENS4_14SM90_TMA_STOREES1Z_NS4_17SM90_U32x4_STSM_NENS4_39AutoVectorizingCopyWithAssumedAlignmentILi128EEEEEEvvEEEEvNT_6ParamsE,"aw",@nobits
	.sectionflags	@""
	.align	16
	.zero		1024


//--------------------- .nv.shared.reserved.0     --------------------------
	.section	.nv.shared.reserved.0,"aw",@nobits
	.weak		__nv_reservedSMEM_offset_0_alias
	.size		__nv_reservedSMEM_offset_0_alias, 0, 64
	.other		__nv_reservedSMEM_offset_0_alias,@"STO_CUDA_RESERVED_SHARED STV_DEFAULT"
__nv_reservedSMEM_offset_0_alias:
	.zero		0
.nv.shared.reserved.0:
	.zero		64
	.weak		__nv_reservedSMEM_tcgen05_partition
	.type		__nv_reservedSMEM_tcgen05_partition,@object
	.size		__nv_reservedSMEM_tcgen05_partition,(.L_0 - __nv_reservedSMEM_tcgen05_partition)
__nv_reservedSMEM_tcgen05_partition:
	.zero		32
.L_0:


//--------------------- .nv.global                --------------------------
	.section	.nv.global,"aw",@nobits
.nv.global:
	.type		_ZN40_INTERNAL_eccc77db_4_k_cu_ccdd9a17_180924cute1_E,@object
	.size		_ZN40_INTERNAL_eccc77db_4_k_cu_ccdd9a17_180924cute1_E,(_ZN40_INTERNAL_eccc77db_4_k_cu_ccdd9a17_180924cuda3std3__45__cpo6cbeginE - _ZN40_INTERNAL_eccc77db_4_k_cu_ccdd9a17_180924cute1_E)
_ZN40_INTERNAL_eccc77db_4_k_cu_ccdd9a17_180924cute1_E:
	.zero		1
	.type		_ZN40_INTERNAL_eccc77db_4_k_cu_ccdd9a17_180924cuda3std3__45__cpo6cbeginE,@object
	.size		_ZN40_INTERNAL_eccc77db_4_k_cu_ccdd9a17_180924cuda3std3__45__cpo6cbeginE,(_ZN40_INTERNAL_eccc77db_4_k_cu_ccdd9a17_180924cuda3std3__48in_placeE - _ZN40_INTERNAL_eccc77db_4_k_cu_ccdd9a17_180924cuda3std3__45__cpo6cbeginE)
_ZN40_INTERNAL_eccc77db_4_k_cu_ccdd9a17_180924cuda3std3__45__cpo6cbeginE:
	.zero		1
	.type		_ZN40_INTERNAL_eccc77db_4_k_cu_ccdd9a17_180924cuda3std3__48in_placeE,@object
	.size		_ZN40_INTERNAL_eccc77db_4_k_cu_ccdd9a17_180924cuda3std3__48in_placeE,(_ZN40_INTERNAL_eccc77db_4_k_cu_ccdd9a17_180924cuda3std6ranges3__45__cpo9iter_moveE - _ZN40_INTERNAL_eccc77db_4_k_cu_ccdd9a17_180924cuda3std3__48in_placeE)
_ZN40_INTERNAL_eccc77db_4_k_cu_ccdd9a17_180924cuda3std3__48in_placeE:
	.zero		1
	.type		_ZN40_INTERNAL_eccc77db_4_k_cu_ccdd9a17_180924cuda3std6ranges3__45__cpo9iter_moveE,@object
	.size		_ZN40_INTERNAL_eccc77db_4_k_cu_ccdd9a17_180924cuda3std6ranges3__45__cpo9iter_moveE,(_ZN40_INTERNAL_eccc77db_4_k_cu_ccdd9a17_180924cuda3std3__45__cpo5beginE - _ZN40_INTERNAL_eccc77db_4_k_cu_ccdd9a17_180924cuda3std6ranges3__45__cpo9iter_moveE)
_ZN40_INTERNAL_eccc77db_4_k_cu_ccdd9a17_180924cuda3std6ranges3__45__cpo9iter_moveE:
	.zero		1
	.type		_ZN40_INTERNAL_eccc77db_4_k_cu_ccdd9a17_180924cuda3std3__45__cpo5beginE,@object
	.size		_ZN40_INTERNAL_eccc77db_4_k_cu_ccdd9a17_180924cuda3std3__45__cpo5beginE,(_ZN40_INTERNAL_eccc77db_4_k_cu_ccdd9a17_180924cuda3std3__442_GLOBAL__N__eccc77db_4_k_cu_ccdd9a17_180926ignoreE - _ZN40_INTERNAL_eccc77db_4_k_cu_ccdd9a17_180924cuda3std3__45__cpo5beginE)
_ZN40_INTERNAL_eccc77db_4_k_cu_ccdd9a17_180924cuda3std3__45__cpo5beginE:
	.zero		1
	.type		_ZN40_INTERNAL_eccc77db_4_k_cu_ccdd9a17_180924cuda3std3__442_GLOBAL__N__eccc77db_4_k_cu_ccdd9a17_180926ignoreE,@object
	.size		_ZN40_INTERNAL_eccc77db_4_k_cu_ccdd9a17_180924cuda3std3__442_GLOBAL__N__eccc77db_4_k_cu_ccdd9a17_180926ignoreE,(_ZN40_INTERNAL_eccc77db_4_k_cu_ccdd9a17_180924cute7productE - _ZN40_INTERNAL_eccc77db_4_k_cu_ccdd9a17_180924cuda3std3__442_GLOBAL__N__eccc77db_4_k_cu_ccdd9a17_180926ignoreE)
_ZN40_INTERNAL_eccc77db_4_k_cu_ccdd9a17_180924cuda3std3__442_GLOBAL__N__eccc77db_4_k_cu_ccdd9a17_180926ignoreE:
	.zero		1
	.type		_ZN40_INTERNAL_eccc77db_4_k_cu_ccdd9a17_180924cute7productE,@object
	.size		_ZN40_INTERNAL_eccc77db_4_k_cu_ccdd9a17_180924cute7productE,(_ZN40_INTERNAL_eccc77db_4_k_cu_ccdd9a17_180924cuda3std3__45__cpo3endE - _ZN40_INTERNAL_eccc77db_4_k_cu_ccdd9a17_180924cute7productE)
_ZN40_INTERNAL_eccc77db_4_k_cu_ccdd9a17_180924cute7productE:
	.zero		1
	.type		_ZN40_INTERNAL_eccc77db_4_k_cu_ccdd9a17_180924cuda3std3__45__cpo3endE,@object
	.size		_ZN40_INTERNAL_eccc77db_4_k_cu_ccdd9a17_180924cuda3std3__45__cpo3endE,(_ZN40_INTERNAL_eccc77db_4_k_cu_ccdd9a17_180924cuda3std3__419piecewise_constructE - _ZN40_INTERNAL_eccc77db_4_k_cu_ccdd9a17_180924cuda3std3__45__cpo3endE)
_ZN40_INTERNAL_eccc77db_4_k_cu_ccdd9a17_180924cuda3std3__45__cpo3endE:
	.zero		1
	.type		_ZN40_INTERNAL_eccc77db_4_k_cu_ccdd9a17_180924cuda3std3__419piecewise_constructE,@object
	.size		_ZN40_INTERNAL_eccc77db_4_k_cu_ccdd9a17_180924cuda3std3__419piecewise_constructE,(_ZN40_INTERNAL_eccc77db_4_k_cu_ccdd9a17_180924cuda3std3__45__cpo4cendE - _ZN40_INTERNAL_eccc77db_4_k_cu_ccdd9a17_180924cuda3std3__419piecewise_constructE)
_ZN40_INTERNAL_eccc77db_4_k_cu_ccdd9a17_180924cuda3std3__419piecewise_constructE:
	.zero		1
	.type		_ZN40_INTERNAL_eccc77db_4_k_cu_ccdd9a17_180924cuda3std3__45__cpo4cendE,@object
	.size		_ZN40_INTERNAL_eccc77db_4_k_cu_ccdd9a17_180924cuda3std3__45__cpo4cendE,(_ZN40_INTERNAL_eccc77db_4_k_cu_ccdd9a17_180924cuda3std6ranges3__45__cpo4swapE - _ZN40_INTERNAL_eccc77db_4_k_cu_ccdd9a17_180924cuda3std3__45__cpo4cendE)
_ZN40_INTERNAL_eccc77db_4_k_cu_ccdd9a17_180924cuda3std3__45__cpo4cendE:
	.zero		1
	.type		_ZN40_INTERNAL_eccc77db_4_k_cu_ccdd9a17_180924cuda3std6ranges3__45__cpo4swapE,@object
	.size		_ZN40_INTERNAL_eccc77db_4_k_cu_ccdd9a17_180924cuda3std6ranges3__45__cpo4swapE,(.L_10 - _ZN40_INTERNAL_eccc77db_4_k_cu_ccdd9a17_180924cuda3std6ranges3__45__cpo4swapE)
_ZN40_INTERNAL_eccc77db_4_k_cu_ccdd9a17_180924cuda3std6ranges3__45__cpo4swapE:
	.zero		1
.L_10:


//--------------------- .nv.constant0._ZN7cutlass13device_kernelINS_4gemm6kernel13GemmUniversalIN4cute5tupleIJiiiiEEENS1_10collective13CollectiveMmaINS1_35MainloopSm100TmaUmmaWarpSpecializedILi4ELi2ELi4ENS5_IJNS4_1CILi1EEESB_SB_EEEEENS5_IJNSA_ILi64EEENSA_ILi112EEENSA_ILi128EEEEEENS_10bfloat16_tENS5_IJlSB_lEEESI_SJ_NS4_8TiledMMAINS4_8MMA_AtomIJNS4_20SM100_MMA_F16BF16_SSISI_SI_fLi64ELi112ELNS4_4UMMA5MajorE0ELSO_0ELNSN_7ScaleInE0ELSP_0EEEEEENS4_6LayoutISC_NS5_IJNSA_ILi0EEEST_ST_EEEEENS5_IJNS4_10UnderscoreESW_SW_EEEEENS4_13SM90_TMA_LOADENS4_14ComposedLayoutINS4_7SwizzleILi3ELi4ELi3EEENS4_18smem_ptr_flag_bitsILi16EEENSS_INS5_IJNSA_ILi8EEESE_EEENS5_IJSE_SB_EEEEEEEvNS4_8identityESZ_S19_vS1A_EENS_8epilogue10collective18CollectiveEpilogueINS1C_23Sm100TmaWarpSpecializedILi2ELi1ELi56ELb1ELb0EEEJSH_NS5_IJNSS_ISE_SB_EENSS_ISF_SB_EEEEESI_SJ_SI_SJ_NS1C_6fusion15FusionCallbacksIS1G_NS1K_17LinearCombinationISI_fSI_fLNS_15FloatRoundStyleE2EEESH_S1J_JEEENS4_5SM1004TMEM4LOAD26SM100_TMEM_LOAD_16dp256b2xESZ_NS10_INS11_ILi1ELi4ELi3EEES14_NSS_INS5_IJS15_NSA_ILi16EEEEEENS5_IJS1V_SB_EEEEEEENS4_17SM75_U32x4_LDSM_NENS4_14SM90_TMA_STOREES1Z_NS4_17SM90_U32x4_STSM_NENS4_39AutoVectorizingCopyWithAssumedAlignmentILi128EEEEEEvvEEEEvNT_6ParamsE --------------------------
	.section	.nv.constant0._ZN7cutlass13device_kernelINS_4gemm6kernel13GemmUniversalIN4cute5tupleIJiiiiEEENS1_10collective13CollectiveMmaINS1_35MainloopSm100TmaUmmaWarpSpecializedILi4ELi2ELi4ENS5_IJNS4_1CILi1EEESB_SB_EEEEENS5_IJNSA_ILi64EEENSA_ILi112EEENSA_ILi128EEEEEENS_10bfloat16_tENS5_IJlSB_lEEESI_SJ_NS4_8TiledMMAINS4_8MMA_AtomIJNS4_20SM100_MMA_F16BF16_SSISI_SI_fLi64ELi112ELNS4_4UMMA5MajorE0ELSO_0ELNSN_7ScaleInE0ELSP_0EEEEEENS4_6LayoutISC_NS5_IJNSA_ILi0EEEST_ST_EEEEENS5_IJNS4_10UnderscoreESW_SW_EEEEENS4_13SM90_TMA_LOADENS4_14ComposedLayoutINS4_7SwizzleILi3ELi4ELi3EEENS4_18smem_ptr_flag_bitsILi16EEENSS_INS5_IJNSA_ILi8EEESE_EEENS5_IJSE_SB_EEEEEEEvNS4_8identityESZ_S19_vS1A_EENS_8epilogue10collective18CollectiveEpilogueINS1C_23Sm100TmaWarpSpecializedILi2ELi1ELi56ELb1ELb0EEEJSH_NS5_IJNSS_ISE_SB_EENSS_ISF_SB_EEEEESI_SJ_SI_SJ_NS1C_6fusion15FusionCallbacksIS1G_NS1K_17LinearCombinationISI_fSI_fLNS_15FloatRoundStyleE2EEESH_S1J_JEEENS4_5SM1004TMEM4LOAD26SM100_TMEM_LOAD_16dp256b2xESZ_NS10_INS11_ILi1ELi4ELi3EEES14_NSS_INS5_IJS15_NSA_ILi16EEEEEENS5_IJS1V_SB_EEEEEEENS4_17SM75_U32x4_LDSM_NENS4_14SM90_TMA_STOREES1Z_NS4_17SM90_U32x4_STSM_NENS4_39AutoVectorizingCopyWithAssumedAlignmentILi128EEEEEEvvEEEEvNT_6ParamsE,"a",@progbits
	.sectionflags	@""
	.align	4
.nv.constant0._ZN7cutlass13device_kernelINS_4gemm6kernel13GemmUniversalIN4cute5tupleIJiiiiEEENS1_10collective13CollectiveMmaINS1_35MainloopSm100TmaUmmaWarpSpecializedILi4ELi2ELi4ENS5_IJNS4_1CILi1EEESB_SB_EEEEENS5_IJNSA_ILi64EEENSA_ILi112EEENSA_ILi128EEEEEENS_10bfloat16_tENS5_IJlSB_lEEESI_SJ_NS4_8TiledMMAINS4_8MMA_AtomIJNS4_20SM100_MMA_F16BF16_SSISI_SI_fLi64ELi112ELNS4_4UMMA5MajorE0ELSO_0ELNSN_7ScaleInE0ELSP_0EEEEEENS4_6LayoutISC_NS5_IJNSA_ILi0EEEST_ST_EEEEENS5_IJNS4_10UnderscoreESW_SW_EEEEENS4_13SM90_TMA_LOADENS4_14ComposedLayoutINS4_7SwizzleILi3ELi4ELi3EEENS4_18smem_ptr_flag_bitsILi16EEENSS_INS5_IJNSA_ILi8EEESE_EEENS5_IJSE_SB_EEEEEEEvNS4_8identityESZ_S19_vS1A_EENS_8epilogue10collective18CollectiveEpilogueINS1C_23Sm100TmaWarpSpecializedILi2ELi1ELi56ELb1ELb0EEEJSH_NS5_IJNSS_ISE_SB_EENSS_ISF_SB_EEEEESI_SJ_SI_SJ_NS1C_6fusion15FusionCallbacksIS1G_NS1K_17LinearCombinationISI_fSI_fLNS_15FloatRoundStyleE2EEESH_S1J_JEEENS4_5SM1004TMEM4LOAD26SM100_TMEM_LOAD_16dp256b2xESZ_NS10_INS11_ILi1ELi4ELi3EEES14_NSS_INS5_IJS15_NSA_ILi16EEEEEENS5_IJS1V_SB_EEEEEEENS4_17SM75_U32x4_LDSM_NENS4_14SM90_TMA_STOREES1Z_NS4_17SM90_U32x4_STSM_NENS4_39AutoVectorizingCopyWithAssumedAlignmentILi128EEEEEEvvEEEEvNT_6ParamsE:
	.zero		2944


//--------------------- SYMBOLS --------------------------

	.type		.nv.reservedSmem.offset0,@object
	.size		.nv.reservedSmem.offset0,0x4
	.type		.nv.reservedSmem.cap,@object
	.size		.nv.reservedSmem.cap,0x4
	.type		__assertfail,@function
